	.target	sm_90a

	.elftype	@"ET_EXEC"


//--------------------- .note.nv.tkinfo           --------------------------
	.section	.note.nv.tkinfo,"",@"SHT_NOTE"
	.sectionflags	@"SHF_NOTE_NV_TKINFO"
	.tkinfo
        /*0018*/ 	.word	0x00000002
        /*0030*/ 	.string	""
        /*0030*/ 	.string	"ptxas"
        /*0030*/ 	.string	"Cuda compilation tools, release 13.0, V13.0.88"
        /*0030*/ 	.string	"Build cuda_13.0.r13.0/compiler.36424714_0"
        /*0030*/ 	.string	"-arch sm_90a -m 64 "



//--------------------- .note.nv.cuinfo           --------------------------
	.section	.note.nv.cuinfo,"",@"SHT_NOTE"
	.sectionflags	@"SHF_NOTE_NV_CUINFO"
        /*0018*/ 	.short	0x0002
        /*001a*/ 	.short	0x005a
        /*001c*/ 	.short	0x0082
	.zero		2


//--------------------- .nv.info                  --------------------------
	.section	.nv.info,"",@"SHT_CUDA_INFO"
	.align	4


	//----- nvinfo : EIATTR_REGCOUNT
	.align		4
        /*0000*/ 	.byte	0x04, 0x2f
        /*0002*/ 	.short	(.L_15 - .L_14)
	.align		4
.L_14:
        /*0004*/ 	.word	index@(_ZN7cutlass13device_kernelINS_4gemm6kernel13GemmUniversalIN4cute5tupleIJiiiiEEENS1_10collective13CollectiveMmaINS1_34MainloopSm90TmaGmmaWarpSpecializedILi6ENS5_IJNS4_1CILi1EEESB_SB_EEENS1_35KernelTmaWarpSpecializedCooperativeEEENS5_IJNSA_ILi512EEENSA_ILi80EEENSA_ILi32EEEEEENS_10bfloat16_tENS5_IJlSB_lEEESJ_SK_NS4_8TiledMMAINS4_8MMA_AtomIJNS4_4SM904GMMA27MMA_64x16x16_F32BF16BF16_SSILNSO_5MajorE0ELSQ_0ELNSO_7ScaleInE1ELSR_1EEEEEENS4_6LayoutINS5_IJNSA_ILi2EEESB_SB_EEENS5_IJSB_NSA_ILi0EEESX_EEEEENS5_IJNS4_10UnderscoreES10_S10_EEEEENS4_13SM90_TMA_LOADENS4_14ComposedLayoutINS4_7SwizzleILi2ELi4ELi3EEENS4_18smem_ptr_flag_bitsILi16EEENSU_INS5_IJNSA_ILi8EEESH_EEENS5_IJSH_SB_EEEEEEEvNS4_8identityES13_S1D_vS1E_EENS_8epilogue10collective6detail29Sm90TmaWarpSpecializedAdapterINS1H_15DefaultEpilogueISJ_SK_SK_NS1G_6thread17LinearCombinationISJ_Li1EffLNS1L_9ScaleType4KindE0ELNS_15FloatRoundStyleE2ESJ_EENS1_15EpilogueDefaultEEEEEvvEEEEvNT_6ParamsE)
        /*0008*/ 	.word	0x000000a8


	//----- nvinfo : EIATTR_FRAME_SIZE
	.align		4
.L_15:
        /*000c*/ 	.byte	0x04, 0x11
        /*000e*/ 	.short	(.L_17 - .L_16)
	.align		4
.L_16:
        /*0010*/ 	.word	index@(_ZN7cutlass13device_kernelINS_4gemm6kernel13GemmUniversalIN4cute5tupleIJiiiiEEENS1_10collective13CollectiveMmaINS1_34MainloopSm90TmaGmmaWarpSpecializedILi6ENS5_IJNS4_1CILi1EEESB_SB_EEENS1_35KernelTmaWarpSpecializedCooperativeEEENS5_IJNSA_ILi512EEENSA_ILi80EEENSA_ILi32EEEEEENS_10bfloat16_tENS5_IJlSB_lEEESJ_SK_NS4_8TiledMMAINS4_8MMA_AtomIJNS4_4SM904GMMA27MMA_64x16x16_F32BF16BF16_SSILNSO_5MajorE0ELSQ_0ELNSO_7ScaleInE1ELSR_1EEEEEENS4_6LayoutINS5_IJNSA_ILi2EEESB_SB_EEENS5_IJSB_NSA_ILi0EEESX_EEEEENS5_IJNS4_10UnderscoreES10_S10_EEEEENS4_13SM90_TMA_LOADENS4_14ComposedLayoutINS4_7SwizzleILi2ELi4ELi3EEENS4_18smem_ptr_flag_bitsILi16EEENSU_INS5_IJNSA_ILi8EEESH_EEENS5_IJSH_SB_EEEEEEEvNS4_8identityES13_S1D_vS1E_EENS_8epilogue10collective6detail29Sm90TmaWarpSpecializedAdapterINS1H_15DefaultEpilogueISJ_SK_SK_NS1G_6thread17LinearCombinationISJ_Li1EffLNS1L_9ScaleType4KindE0ELNS_15FloatRoundStyleE2ESJ_EENS1_15EpilogueDefaultEEEEEvvEEEEvNT_6ParamsE)
        /*0014*/ 	.word	0x00000000


	//----- nvinfo : EIATTR_MIN_STACK_SIZE
	.align		4
.L_17:
        /*0018*/ 	.byte	0x04, 0x12
        /*001a*/ 	.short	(.L_19 - .L_18)
	.align		4
.L_18:
        /*001c*/ 	.word	index@(_ZN7cutlass13device_kernelINS_4gemm6kernel13GemmUniversalIN4cute5tupleIJiiiiEEENS1_10collective13CollectiveMmaINS1_34MainloopSm90TmaGmmaWarpSpecializedILi6ENS5_IJNS4_1CILi1EEESB_SB_EEENS1_35KernelTmaWarpSpecializedCooperativeEEENS5_IJNSA_ILi512EEENSA_ILi80EEENSA_ILi32EEEEEENS_10bfloat16_tENS5_IJlSB_lEEESJ_SK_NS4_8TiledMMAINS4_8MMA_AtomIJNS4_4SM904GMMA27MMA_64x16x16_F32BF16BF16_SSILNSO_5MajorE0ELSQ_0ELNSO_7ScaleInE1ELSR_1EEEEEENS4_6LayoutINS5_IJNSA_ILi2EEESB_SB_EEENS5_IJSB_NSA_ILi0EEESX_EEEEENS5_IJNS4_10UnderscoreES10_S10_EEEEENS4_13SM90_TMA_LOADENS4_14ComposedLayoutINS4_7SwizzleILi2ELi4ELi3EEENS4_18smem_ptr_flag_bitsILi16EEENSU_INS5_IJNSA_ILi8EEESH_EEENS5_IJSH_SB_EEEEEEEvNS4_8identityES13_S1D_vS1E_EENS_8epilogue10collective6detail29Sm90TmaWarpSpecializedAdapterINS1H_15DefaultEpilogueISJ_SK_SK_NS1G_6thread17LinearCombinationISJ_Li1EffLNS1L_9ScaleType4KindE0ELNS_15FloatRoundStyleE2ESJ_EENS1_15EpilogueDefaultEEEEEvvEEEEvNT_6ParamsE)
        /*0020*/ 	.word	0x00000000
.L_19:


//--------------------- .nv.compat                --------------------------
	.section	.nv.compat,"",@"SHT_CUDA_COMPAT_INFO"
	.align	4
        /*0000*/ 	.byte	0x02, 0x09, 0x01, 0x00, 0x02, 0x02, 0x04, 0x00, 0x02, 0x05, 0x05, 0x00, 0x03, 0x07, 0x01, 0x01
        /*0010*/ 	.byte	0x02, 0x03, 0x01, 0x00, 0x02, 0x06, 0x01, 0x00, 0x04, 0x0b, 0x08, 0x00, 0x00, 0x00, 0x00, 0x00
        /*0020*/ 	.byte	0x00, 0x00, 0x00, 0x00


//--------------------- .nv.info._ZN7cutlass13device_kernelINS_4gemm6kernel13GemmUniversalIN4cute5tupleIJiiiiEEENS1_10collective13CollectiveMmaINS1_34MainloopSm90TmaGmmaWarpSpecializedILi6ENS5_IJNS4_1CILi1EEESB_SB_EEENS1_35KernelTmaWarpSpecializedCooperativeEEENS5_IJNSA_ILi512EEENSA_ILi80EEENSA_ILi32EEEEEENS_10bfloat16_tENS5_IJlSB_lEEESJ_SK_NS4_8TiledMMAINS4_8MMA_AtomIJNS4_4SM904GMMA27MMA_64x16x16_F32BF16BF16_SSILNSO_5MajorE0ELSQ_0ELNSO_7ScaleInE1ELSR_1EEEEEENS4_6LayoutINS5_IJNSA_ILi2EEESB_SB_EEENS5_IJSB_NSA_ILi0EEESX_EEEEENS5_IJNS4_10UnderscoreES10_S10_EEEEENS4_13SM90_TMA_LOADENS4_14ComposedLayoutINS4_7SwizzleILi2ELi4ELi3EEENS4_18smem_ptr_flag_bitsILi16EEENSU_INS5_IJNSA_ILi8EEESH_EEENS5_IJSH_SB_EEEEEEEvNS4_8identityES13_S1D_vS1E_EENS_8epilogue10collective6detail29Sm90TmaWarpSpecializedAdapterINS1H_15DefaultEpilogueISJ_SK_SK_NS1G_6thread17LinearCombinationISJ_Li1EffLNS1L_9ScaleType4KindE0ELNS_15FloatRoundStyleE2ESJ_EENS1_15EpilogueDefaultEEEEEvvEEEEvNT_6ParamsE --------------------------
	.section	.nv.info._ZN7cutlass13device_kernelINS_4gemm6kernel13GemmUniversalIN4cute5tupleIJiiiiEEENS1_10collective13CollectiveMmaINS1_34MainloopSm90TmaGmmaWarpSpecializedILi6ENS5_IJNS4_1CILi1EEESB_SB_EEENS1_35KernelTmaWarpSpecializedCooperativeEEENS5_IJNSA_ILi512EEENSA_ILi80EEENSA_ILi32EEEEEENS_10bfloat16_tENS5_IJlSB_lEEESJ_SK_NS4_8TiledMMAINS4_8MMA_AtomIJNS4_4SM904GMMA27MMA_64x16x16_F32BF16BF16_SSILNSO_5MajorE0ELSQ_0ELNSO_7ScaleInE1ELSR_1EEEEEENS4_6LayoutINS5_IJNSA_ILi2EEESB_SB_EEENS5_IJSB_NSA_ILi0EEESX_EEEEENS5_IJNS4_10UnderscoreES10_S10_EEEEENS4_13SM90_TMA_LOADENS4_14ComposedLayoutINS4_7SwizzleILi2ELi4ELi3EEENS4_18smem_ptr_flag_bitsILi16EEENSU_INS5_IJNSA_ILi8EEESH_EEENS5_IJSH_SB_EEEEEEEvNS4_8identityES13_S1D_vS1E_EENS_8epilogue10collective6detail29Sm90TmaWarpSpecializedAdapterINS1H_15DefaultEpilogueISJ_SK_SK_NS1G_6thread17LinearCombinationISJ_Li1EffLNS1L_9ScaleType4KindE0ELNS_15FloatRoundStyleE2ESJ_EENS1_15EpilogueDefaultEEEEEvvEEEEvNT_6ParamsE,"",@"SHT_CUDA_INFO"
	.sectionflags	@""
	.align	4


	//----- nvinfo : EIATTR_CUDA_API_VERSION
	.align		4
        /*0000*/ 	.byte	0x04, 0x37
        /*0002*/ 	.short	(.L_21 - .L_20)
.L_20:
        /*0004*/ 	.word	0x00000082


	//----- nvinfo : EIATTR_KPARAM_INFO
	.align		4
.L_21:
        /*0008*/ 	.byte	0x04, 0x17
        /*000a*/ 	.short	(.L_23 - .L_22)
.L_22:
        /*000c*/ 	.word	0x00000000
        /*0010*/ 	.short	0x0000
        /*0012*/ 	.short	0x0070
        /*0014*/ 	.byte	0x00, 0xf0, 0x01, 0x10


	//----- nvinfo : EIATTR_SPARSE_MMA_MASK
	.align		4
.L_23:
        /*0018*/ 	.byte	0x03, 0x50
        /*001a*/ 	.short	0x0000


	//----- nvinfo : EIATTR_MAXREG_COUNT
	.align		4
        /*001c*/ 	.byte	0x03, 0x1b
        /*001e*/ 	.short	0x00a8


	//----- nvinfo : EIATTR_NUM_BARRIERS
	.align		4
        /*0020*/ 	.byte	0x02, 0x4c
        /*0022*/ 	.byte	0x01
	.zero		1


	//----- nvinfo : EIATTR_EXTERNS
	.align		4
        /*0024*/ 	.byte	0x04, 0x0f
        /*0026*/ 	.short	(.L_25 - .L_24)


	//   ....[0]....
	.align		4
.L_24:
        /*0028*/ 	.word	index@(__assertfail)


	//----- nvinfo : EIATTR_MERCURY_ISA_VERSION
	.align		4
.L_25:
        /*002c*/ 	.byte	0x03, 0x5f
        /*002e*/ 	.short	0x0101


	//----- nvinfo : EIATTR_INT_WARP_WIDE_INSTR_OFFSETS
	.align		4
        /*0030*/ 	.byte	0x04, 0x31
        /*0032*/ 	.short	(.L_27 - .L_26)


	//   ....[0]....
.L_26:
        /*0034*/ 	.word	0x00000400


	//   ....[1]....
        /*0038*/ 	.word	0x00000410


	//   ....[2]....
        /*003c*/ 	.word	0x000004f0


	//----- nvinfo : EIATTR_COOP_GROUP_MASK_REGIDS
	.align		4
.L_27:
        /*0040*/ 	.byte	0x04, 0x29
        /*0042*/ 	.short	(.L_29 - .L_28)


	//   ....[0]....
.L_28:
        /*0044*/ 	.word	0xffffffff


	//   ....[1]....
        /*0048*/ 	.word	0xffffffff


	//   ....[2]....
        /*004c*/ 	.word	0xffffffff


	//   ....[3]....
        /*0050*/ 	.word	0xffffffff


	//   ....[4]....
        /*0054*/ 	.word	0xffffffff


	//----- nvinfo : EIATTR_COOP_GROUP_INSTR_OFFSETS
	.align		4
.L_29:
        /*0058*/ 	.byte	0x04, 0x28
        /*005a*/ 	.short	(.L_31 - .L_30)


	//   ....[0]....
.L_30:
        /*005c*/ 	.word	0x00000060


	//   ....[1]....
        /*0060*/ 	.word	0x00000070


	//   ....[2]....
        /*0064*/ 	.word	0x00000130


	//   ....[3]....
        /*0068*/ 	.word	0x00000300


	//   ....[4]....
        /*006c*/ 	.word	0x00000fc0


	//----- nvinfo : EIATTR_REG_RECONFIG
	.align		4
.L_31:
        /*0070*/ 	.byte	0x01, 0x54
	.zero		2


	//----- nvinfo : EIATTR_SYSCALL_OFFSETS
	.align		4
        /*0074*/ 	.byte	0x04, 0x46
        /*0076*/ 	.short	(.L_33 - .L_32)


	//   ....[0]....
.L_32:
        /*0078*/ 	.word	0x00001180


	//----- nvinfo : EIATTR_MBARRIER_INSTR_OFFSETS
	.align		4
.L_33:
        /*007c*/ 	.byte	0x04, 0x39
        /*007e*/ 	.short	(.L_35 - .L_34)


	//   ....[0]....
.L_34:
        /*0080*/ 	.word	0x00000230
        /*0084*/ 	.word	0x000000ff
        /*0088*/ 	.word	0x00000000
        /*008c*/ 	.short	0x0100
        /*008e*/ 	.byte	0x08
	.zero		1


	//   ....[1]....
        /*0090*/ 	.word	0x00000240
        /*0094*/ 	.word	0x000000ff
        /*0098*/ 	.word	0x00000030
        /*009c*/ 	.short	0x0100
        /*009e*/ 	.byte	0x08
	.zero		1


	//   ....[2]....
        /*00a0*/ 	.word	0x00000250
        /*00a4*/ 	.word	0x000000ff
        /*00a8*/ 	.word	0x00000008
        /*00ac*/ 	.short	0x0100
        /*00ae*/ 	.byte	0x08
	.zero		1


	//   ....[3]....
        /*00b0*/ 	.word	0x00000260
        /*00b4*/ 	.word	0x000000ff
        /*00b8*/ 	.word	0x00000038
        /*00bc*/ 	.short	0x0100
        /*00be*/ 	.byte	0x08
	.zero		1


	//   ....[4]....
        /*00c0*/ 	.word	0x00000270
        /*00c4*/ 	.word	0x000000ff
        /*00c8*/ 	.word	0x00000010
        /*00cc*/ 	.short	0x0100
        /*00ce*/ 	.byte	0x08
	.zero		1


	//   ....[5]....
        /*00d0*/ 	.word	0x00000280
        /*00d4*/ 	.word	0x000000ff
        /*00d8*/ 	.word	0x00000040
        /*00dc*/ 	.short	0x0100
        /*00de*/ 	.byte	0x08
	.zero		1


	//   ....[6]....
        /*00e0*/ 	.word	0x00000290
        /*00e4*/ 	.word	0x000000ff
        /*00e8*/ 	.word	0x00000018
        /*00ec*/ 	.short	0x0100
        /*00ee*/ 	.byte	0x08
	.zero		1


	//   ....[7]....
        /*00f0*/ 	.word	0x000002a0
        /*00f4*/ 	.word	0x000000ff
        /*00f8*/ 	.word	0x00000048
        /*00fc*/ 	.short	0x0100
        /*00fe*/ 	.byte	0x08
	.zero		1


	//   ....[8]....
        /*0100*/ 	.word	0x000002b0
        /*0104*/ 	.word	0x000000ff
        /*0108*/ 	.word	0x00000020
        /*010c*/ 	.short	0x0100
        /*010e*/ 	.byte	0x08
	.zero		1


	//   ....[9]....
        /*0110*/ 	.word	0x000002c0
        /*0114*/ 	.word	0x000000ff
        /*0118*/ 	.word	0x00000050
        /*011c*/ 	.short	0x0100
        /*011e*/ 	.byte	0x08
	.zero		1


	//   ....[10]....
        /*0120*/ 	.word	0x000002d0
        /*0124*/ 	.word	0x000000ff
        /*0128*/ 	.word	0x00000028
        /*012c*/ 	.short	0x0100
        /*012e*/ 	.byte	0x08
	.zero		1


	//   ....[11]....
        /*0130*/ 	.word	0x000002e0
        /*0134*/ 	.word	0x000000ff
        /*0138*/ 	.word	0x00000058
        /*013c*/ 	.short	0x0100
        /*013e*/ 	.byte	0x08
	.zero		1


	//   ....[12]....
        /*0140*/ 	.word	0x00000560
        /*0144*/ 	.word	0x000000ff
        /*0148*/ 	.word	0x00000070
        /*014c*/ 	.short	0x0100
        /*014e*/ 	.byte	0x06
	.zero		1


	//   ....[13]....
        /*0150*/ 	.word	0x000005c0
        /*0154*/ 	.word	0x000000ff
        /*0158*/ 	.word	0x00000078
        /*015c*/ 	.short	0x0100
        /*015e*/ 	.byte	0x06
	.zero		1


	//   ....[14]....
        /*0160*/ 	.word	0x00001200
        /*0164*/ 	.word	0x00000003
        /*0168*/ 	.word	0x00000000
        /*016c*/ 	.short	0x010a
        /*016e*/ 	.byte	0x3f
	.zero		1


	//   ....[15]....
        /*0170*/ 	.word	0x00001240
        /*0174*/ 	.word	0x00000003
        /*0178*/ 	.word	0x00000000
        /*017c*/ 	.short	0x010a
        /*017e*/ 	.byte	0x3f
	.zero		1


	//   ....[16]....
        /*0180*/ 	.word	0x00002260
        /*0184*/ 	.word	0x000000ff
        /*0188*/ 	.word	0x00000000
        /*018c*/ 	.short	0x010a
        /*018e*/ 	.byte	0x08
	.zero		1


	//   ....[17]....
        /*0190*/ 	.word	0x000022a0
        /*0194*/ 	.word	0x000000ff
        /*0198*/ 	.word	0x00000000
        /*019c*/ 	.short	0x010a
        /*019e*/ 	.byte	0x08
	.zero		1


	//   ....[18]....
        /*01a0*/ 	.word	0x00003190
        /*01a4*/ 	.word	0x000000ff
        /*01a8*/ 	.word	0x00000000
        /*01ac*/ 	.short	0x0101
        /*01ae*/ 	.byte	0x08
	.zero		1


	//   ....[19]....
        /*01b0*/ 	.word	0x00003340
        /*01b4*/ 	.word	0x00000000
        /*01b8*/ 	.word	0x00000000
        /*01bc*/ 	.short	0x0101
        /*01be*/ 	.byte	0x3f
	.zero		1


	//   ....[20]....
        /*01c0*/ 	.word	0x0000e400
        /*01c4*/ 	.word	0x0000000e
        /*01c8*/ 	.word	0x00000030
        /*01cc*/ 	.short	0x010a
        /*01ce*/ 	.byte	0x3f
	.zero		1


	//   ....[21]....
        /*01d0*/ 	.word	0x0000e790
        /*01d4*/ 	.word	0x00000005
        /*01d8*/ 	.word	0x00000078
        /*01dc*/ 	.short	0x0101
        /*01de*/ 	.byte	0x3f
	.zero		1


	//   ....[22]....
        /*01e0*/ 	.word	0x0000eef0
        /*01e4*/ 	.word	0x00000007
        /*01e8*/ 	.word	0x00000000
        /*01ec*/ 	.short	0x010a
        /*01ee*/ 	.byte	0x3f
	.zero		1


	//   ....[23]....
        /*01f0*/ 	.word	0x0000ef70
        /*01f4*/ 	.word	0x00000008
        /*01f8*/ 	.word	0x00000000
        /*01fc*/ 	.short	0x010a
        /*01fe*/ 	.byte	0x3f
	.zero		1


	//   ....[24]....
        /*0200*/ 	.word	0x0000f000
        /*0204*/ 	.word	0x00000009
        /*0208*/ 	.word	0x00000000
        /*020c*/ 	.short	0x010a
        /*020e*/ 	.byte	0x3f
	.zero		1


	//   ....[25]....
        /*0210*/ 	.word	0x0000f090
        /*0214*/ 	.word	0x00000008
        /*0218*/ 	.word	0x00000000
        /*021c*/ 	.short	0x010a
        /*021e*/ 	.byte	0x3f
	.zero		1


	//   ....[26]....
        /*0220*/ 	.word	0x0000f120
        /*0224*/ 	.word	0x0000000b
        /*0228*/ 	.word	0x00000000
        /*022c*/ 	.short	0x010a
        /*022e*/ 	.byte	0x3f
	.zero		1


	//   ....[27]....
        /*0230*/ 	.word	0x0000f1b0
        /*0234*/ 	.word	0x00000003
        /*0238*/ 	.word	0x00000000
        /*023c*/ 	.short	0x010a
        /*023e*/ 	.byte	0x3f
	.zero		1


	//   ....[28]....
        /*0240*/ 	.word	0x0000f210
        /*0244*/ 	.word	0x00000003
        /*0248*/ 	.word	0x00000000
        /*024c*/ 	.short	0x010a
        /*024e*/ 	.byte	0x3f
	.zero		1


	//   ....[29]....
        /*0250*/ 	.word	0x0000f270
        /*0254*/ 	.word	0x00000005
        /*0258*/ 	.word	0x00000000
        /*025c*/ 	.short	0x010a
        /*025e*/ 	.byte	0x3f
	.zero		1


	//   ....[30]....
        /*0260*/ 	.word	0x0000f340
        /*0264*/ 	.word	0x0000000e
        /*0268*/ 	.word	0x00000030
        /*026c*/ 	.short	0x010a
        /*026e*/ 	.byte	0x3f
	.zero		1


	//   ....[31]....
        /*0270*/ 	.word	0x0000f410
        /*0274*/ 	.word	0x00000007
        /*0278*/ 	.word	0x00000000
        /*027c*/ 	.short	0x010a
        /*027e*/ 	.byte	0x3f
	.zero		1


	//   ....[32]....
        /*0280*/ 	.word	0x0000f460
        /*0284*/ 	.word	0x00000008
        /*0288*/ 	.word	0x00000000
        /*028c*/ 	.short	0x010a
        /*028e*/ 	.byte	0x3f
	.zero		1


	//   ....[33]....
        /*0290*/ 	.word	0x0000f4b0
        /*0294*/ 	.word	0x00000009
        /*0298*/ 	.word	0x00000000
        /*029c*/ 	.short	0x010a
        /*029e*/ 	.byte	0x3f
	.zero		1


	//   ....[34]....
        /*02a0*/ 	.word	0x0000f500
        /*02a4*/ 	.word	0x00000008
        /*02a8*/ 	.word	0x00000000
        /*02ac*/ 	.short	0x010a
        /*02ae*/ 	.byte	0x3f
	.zero		1


	//   ....[35]....
        /*02b0*/ 	.word	0x0000f550
        /*02b4*/ 	.word	0x0000000b
        /*02b8*/ 	.word	0x00000000
        /*02bc*/ 	.short	0x010a
        /*02be*/ 	.byte	0x3f
	.zero		1


	//----- nvinfo : EIATTR_NUM_MBARRIERS
	.align		4
.L_35:
        /*02c0*/ 	.byte	0x03, 0x38
        /*02c2*/ 	.short	0x000e


	//----- nvinfo : EIATTR_EXIT_INSTR_OFFSETS
	.align		4
        /*02c4*/ 	.byte	0x04, 0x1c
        /*02c6*/ 	.short	(.L_37 - .L_36)


	//   ....[0]....
.L_36:
        /*02c8*/ 	.word	0x00000610


	//   ....[1]....
        /*02cc*/ 	.word	0x00000ef0


	//   ....[2]....
        /*02d0*/ 	.word	0x0000da40


	//   ....[3]....
        /*02d4*/ 	.word	0x0000e0a0


	//   ....[4]....
        /*02d8*/ 	.word	0x0000f200


	//----- nvinfo : EIATTR_MAX_THREADS
	.align		4
.L_37:
        /*02dc*/ 	.byte	0x04, 0x05
        /*02de*/ 	.short	(.L_39 - .L_38)
.L_38:
        /*02e0*/ 	.word	0x00000180
        /*02e4*/ 	.word	0x00000001
        /*02e8*/ 	.word	0x00000001


	//----- nvinfo : EIATTR_CRS_STACK_SIZE
	.align		4
.L_39:
        /*02ec*/ 	.byte	0x04, 0x1e
        /*02ee*/ 	.short	(.L_41 - .L_40)
.L_40:
        /*02f0*/ 	.word	0x00000000


	//----- nvinfo : EIATTR_CBANK_PARAM_SIZE
	.align		4
.L_41:
        /*02f4*/ 	.byte	0x03, 0x19
        /*02f6*/ 	.short	0x0470


	//----- nvinfo : EIATTR_PARAM_CBANK
	.align		4
        /*02f8*/ 	.byte	0x04, 0x0a
        /*02fa*/ 	.short	(.L_43 - .L_42)
	.align		4
.L_42:
        /*02fc*/ 	.word	index@(.nv.constant0._ZN7cutlass13device_kernelINS_4gemm6kernel13GemmUniversalIN4cute5tupleIJiiiiEEENS1_10collective13CollectiveMmaINS1_34MainloopSm90TmaGmmaWarpSpecializedILi6ENS5_IJNS4_1CILi1EEESB_SB_EEENS1_35KernelTmaWarpSpecializedCooperativeEEENS5_IJNSA_ILi512EEENSA_ILi80EEENSA_ILi32EEEEEENS_10bfloat16_tENS5_IJlSB_lEEESJ_SK_NS4_8TiledMMAINS4_8MMA_AtomIJNS4_4SM904GMMA27MMA_64x16x16_F32BF16BF16_SSILNSO_5MajorE0ELSQ_0ELNSO_7ScaleInE1ELSR_1EEEEEENS4_6LayoutINS5_IJNSA_ILi2EEESB_SB_EEENS5_IJSB_NSA_ILi0EEESX_EEEEENS5_IJNS4_10UnderscoreES10_S10_EEEEENS4_13SM90_TMA_LOADENS4_14ComposedLayoutINS4_7SwizzleILi2ELi4ELi3EEENS4_18smem_ptr_flag_bitsILi16EEENSU_INS5_IJNSA_ILi8EEESH_EEENS5_IJSH_SB_EEEEEEEvNS4_8identityES13_S1D_vS1E_EENS_8epilogue10collective6detail29Sm90TmaWarpSpecializedAdapterINS1H_15DefaultEpilogueISJ_SK_SK_NS1G_6thread17LinearCombinationISJ_Li1EffLNS1L_9ScaleType4KindE0ELNS_15FloatRoundStyleE2ESJ_EENS1_15EpilogueDefaultEEEEEvvEEEEvNT_6ParamsE)
        /*0300*/ 	.short	0x0210
        /*0302*/ 	.short	0x0470


	//----- nvinfo : EIATTR_SW_WAR
	.align		4
.L_43:
        /*0304*/ 	.byte	0x04, 0x36
        /*0306*/ 	.short	(.L_45 - .L_44)
.L_44:
        /*0308*/ 	.word	0x00000008
.L_45:


//--------------------- .nv.callgraph             --------------------------
	.section	.nv.callgraph,"",@"SHT_CUDA_CALLGRAPH"
	.align	4
	.sectionentsize	8
	.align		4
        /*0000*/ 	.word	0x00000000
	.align		4
        /*0004*/ 	.word	0xffffffff
	.align		4
        /*0008*/ 	.word	index@(_ZN7cutlass13device_kernelINS_4gemm6kernel13GemmUniversalIN4cute5tupleIJiiiiEEENS1_10collective13CollectiveMmaINS1_34MainloopSm90TmaGmmaWarpSpecializedILi6ENS5_IJNS4_1CILi1EEESB_SB_EEENS1_35KernelTmaWarpSpecializedCooperativeEEENS5_IJNSA_ILi512EEENSA_ILi80EEENSA_ILi32EEEEEENS_10bfloat16_tENS5_IJlSB_lEEESJ_SK_NS4_8TiledMMAINS4_8MMA_AtomIJNS4_4SM904GMMA27MMA_64x16x16_F32BF16BF16_SSILNSO_5MajorE0ELSQ_0ELNSO_7ScaleInE1ELSR_1EEEEEENS4_6LayoutINS5_IJNSA_ILi2EEESB_SB_EEENS5_IJSB_NSA_ILi0EEESX_EEEEENS5_IJNS4_10UnderscoreES10_S10_EEEEENS4_13SM90_TMA_LOADENS4_14ComposedLayoutINS4_7SwizzleILi2ELi4ELi3EEENS4_18smem_ptr_flag_bitsILi16EEENSU_INS5_IJNSA_ILi8EEESH_EEENS5_IJSH_SB_EEEEEEEvNS4_8identityES13_S1D_vS1E_EENS_8epilogue10collective6detail29Sm90TmaWarpSpecializedAdapterINS1H_15DefaultEpilogueISJ_SK_SK_NS1G_6thread17LinearCombinationISJ_Li1EffLNS1L_9ScaleType4KindE0ELNS_15FloatRoundStyleE2ESJ_EENS1_15EpilogueDefaultEEEEEvvEEEEvNT_6ParamsE)
	.align		4
        /*000c*/ 	.word	index@(__assertfail)
	.align		4
        /*0010*/ 	.word	0x00000000
	.align		4
        /*0014*/ 	.word	0xfffffffe
	.align		4
        /*0018*/ 	.word	0x00000000
	.align		4
        /*001c*/ 	.word	0xfffffffd
	.align		4
        /*0020*/ 	.word	0x00000000
	.align		4
        /*0024*/ 	.word	0xfffffffc


//--------------------- .nv.constant4             --------------------------
	.section	.nv.constant4,"a",@progbits
	.align	8
	.align		8
.nv.constant4:
        /*0000*/ 	.dword	__assertfail
	.align		8
        /*0008*/ 	.dword	__unnamed_1
	.align		8
        /*0010*/ 	.dword	_ZN40_INTERNAL_f0c50764_4_k_cu_8e42be12_128274cuda3std3__45__cpo5beginE
	.align		8
        /*0018*/ 	.dword	_ZN40_INTERNAL_f0c50764_4_k_cu_8e42be12_128274cuda3std3__45__cpo3endE
	.align		8
        /*0020*/ 	.dword	_ZN40_INTERNAL_f0c50764_4_k_cu_8e42be12_128274cuda3std3__45__cpo6cbeginE
	.align		8
        /*0028*/ 	.dword	_ZN40_INTERNAL_f0c50764_4_k_cu_8e42be12_128274cuda3std3__45__cpo4cendE
	.align		8
        /*0030*/ 	.dword	_ZN40_INTERNAL_f0c50764_4_k_cu_8e42be12_128274cuda3std3__442_GLOBAL__N__f0c50764_4_k_cu_8e42be12_128276ignoreE
	.align		8
        /*0038*/ 	.dword	_ZN40_INTERNAL_f0c50764_4_k_cu_8e42be12_128274cuda3std3__419piecewise_constructE
	.align		8
        /*0040*/ 	.dword	_ZN40_INTERNAL_f0c50764_4_k_cu_8e42be12_128274cuda3std3__48in_placeE
	.align		8
        /*0048*/ 	.dword	_ZN40_INTERNAL_f0c50764_4_k_cu_8e42be12_128274cuda3std6ranges3__45__cpo4swapE
	.align		8
        /*0050*/ 	.dword	_ZN40_INTERNAL_f0c50764_4_k_cu_8e42be12_128274cuda3std6ranges3__45__cpo9iter_moveE
	.align		8
        /*0058*/ 	.dword	_ZN40_INTERNAL_f0c50764_4_k_cu_8e42be12_128274cute7productE
	.align		8
        /*0060*/ 	.dword	_ZN40_INTERNAL_f0c50764_4_k_cu_8e42be12_128274cute1_E
	.align		8
        /*0068*/ 	.dword	$str$22
	.align		8
        /*0070*/ 	.dword	$str$23


//--------------------- .text._ZN7cutlass13device_kernelINS_4gemm6kernel13GemmUniversalIN4cute5tupleIJiiiiEEENS1_10collective13CollectiveMmaINS1_34MainloopSm90TmaGmmaWarpSpecializedILi6ENS5_IJNS4_1CILi1EEESB_SB_EEENS1_35KernelTmaWarpSpecializedCooperativeEEENS5_IJNSA_ILi512EEENSA_ILi80EEENSA_ILi32EEEEEENS_10bfloat16_tENS5_IJlSB_lEEESJ_SK_NS4_8TiledMMAINS4_8MMA_AtomIJNS4_4SM904GMMA27MMA_64x16x16_F32BF16BF16_SSILNSO_5MajorE0ELSQ_0ELNSO_7ScaleInE1ELSR_1EEEEEENS4_6LayoutINS5_IJNSA_ILi2EEESB_SB_EEENS5_IJSB_NSA_ILi0EEESX_EEEEENS5_IJNS4_10UnderscoreES10_S10_EEEEENS4_13SM90_TMA_LOADENS4_14ComposedLayoutINS4_7SwizzleILi2ELi4ELi3EEENS4_18smem_ptr_flag_bitsILi16EEENSU_INS5_IJNSA_ILi8EEESH_EEENS5_IJSH_SB_EEEEEEEvNS4_8identityES13_S1D_vS1E_EENS_8epilogue10collective6detail29Sm90TmaWarpSpecializedAdapterINS1H_15DefaultEpilogueISJ_SK_SK_NS1G_6thread17LinearCombinationISJ_Li1EffLNS1L_9ScaleType4KindE0ELNS_15FloatRoundStyleE2ESJ_EENS1_15EpilogueDefaultEEEEEvvEEEEvNT_6ParamsE --------------------------
	.section	.text._ZN7cutlass13device_kernelINS_4gemm6kernel13GemmUniversalIN4cute5tupleIJiiiiEEENS1_10collective13CollectiveMmaINS1_34MainloopSm90TmaGmmaWarpSpecializedILi6ENS5_IJNS4_1CILi1EEESB_SB_EEENS1_35KernelTmaWarpSpecializedCooperativeEEENS5_IJNSA_ILi512EEENSA_ILi80EEENSA_ILi32EEEEEENS_10bfloat16_tENS5_IJlSB_lEEESJ_SK_NS4_8TiledMMAINS4_8MMA_AtomIJNS4_4SM904GMMA27MMA_64x16x16_F32BF16BF16_SSILNSO_5MajorE0ELSQ_0ELNSO_7ScaleInE1ELSR_1EEEEEENS4_6LayoutINS5_IJNSA_ILi2EEESB_SB_EEENS5_IJSB_NSA_ILi0EEESX_EEEEENS5_IJNS4_10UnderscoreES10_S10_EEEEENS4_13SM90_TMA_LOADENS4_14ComposedLayoutINS4_7SwizzleILi2ELi4ELi3EEENS4_18smem_ptr_flag_bitsILi16EEENSU_INS5_IJNSA_ILi8EEESH_EEENS5_IJSH_SB_EEEEEEEvNS4_8identityES13_S1D_vS1E_EENS_8epilogue10collective6detail29Sm90TmaWarpSpecializedAdapterINS1H_15DefaultEpilogueISJ_SK_SK_NS1G_6thread17LinearCombinationISJ_Li1EffLNS1L_9ScaleType4KindE0ELNS_15FloatRoundStyleE2ESJ_EENS1_15EpilogueDefaultEEEEEvvEEEEvNT_6ParamsE,"ax",@progbits
	.align	128
.text._ZN7cutlass13device_kernelINS_4gemm6kernel13GemmUniversalIN4cute5tupleIJiiiiEEENS1_10collective13CollectiveMmaINS1_34MainloopSm90TmaGmmaWarpSpecializedILi6ENS5_IJNS4_1CILi1EEESB_SB_EEENS1_35KernelTmaWarpSpecializedCooperativeEEENS5_IJNSA_ILi512EEENSA_ILi80EEENSA_ILi32EEEEEENS_10bfloat16_tENS5_IJlSB_lEEESJ_SK_NS4_8TiledMMAINS4_8MMA_AtomIJNS4_4SM904GMMA27MMA_64x16x16_F32BF16BF16_SSILNSO_5MajorE0ELSQ_0ELNSO_7ScaleInE1ELSR_1EEEEEENS4_6LayoutINS5_IJNSA_ILi2EEESB_SB_EEENS5_IJSB_NSA_ILi0EEESX_EEEEENS5_IJNS4_10UnderscoreES10_S10_EEEEENS4_13SM90_TMA_LOADENS4_14ComposedLayoutINS4_7SwizzleILi2ELi4ELi3EEENS4_18smem_ptr_flag_bitsILi16EEENSU_INS5_IJNSA_ILi8EEESH_EEENS5_IJSH_SB_EEEEEEEvNS4_8identityES13_S1D_vS1E_EENS_8epilogue10collective6detail29Sm90TmaWarpSpecializedAdapterINS1H_15DefaultEpilogueISJ_SK_SK_NS1G_6thread17LinearCombinationISJ_Li1EffLNS1L_9ScaleType4KindE0ELNS_15FloatRoundStyleE2ESJ_EENS1_15EpilogueDefaultEEEEEvvEEEEvNT_6ParamsE:
        .type           _ZN7cutlass13device_kernelINS_4gemm6kernel13GemmUniversalIN4cute5tupleIJiiiiEEENS1_10collective13CollectiveMmaINS1_34MainloopSm90TmaGmmaWarpSpecializedILi6ENS5_IJNS4_1CILi1EEESB_SB_EEENS1_35KernelTmaWarpSpecializedCooperativeEEENS5_IJNSA_ILi512EEENSA_ILi80EEENSA_ILi32EEEEEENS_10bfloat16_tENS5_IJlSB_lEEESJ_SK_NS4_8TiledMMAINS4_8MMA_AtomIJNS4_4SM904GMMA27MMA_64x16x16_F32BF16BF16_SSILNSO_5MajorE0ELSQ_0ELNSO_7ScaleInE1ELSR_1EEEEEENS4_6LayoutINS5_IJNSA_ILi2EEESB_SB_EEENS5_IJSB_NSA_ILi0EEESX_EEEEENS5_IJNS4_10UnderscoreES10_S10_EEEEENS4_13SM90_TMA_LOADENS4_14ComposedLayoutINS4_7SwizzleILi2ELi4ELi3EEENS4_18smem_ptr_flag_bitsILi16EEENSU_INS5_IJNSA_ILi8EEESH_EEENS5_IJSH_SB_EEEEEEEvNS4_8identityES13_S1D_vS1E_EENS_8epilogue10collective6detail29Sm90TmaWarpSpecializedAdapterINS1H_15DefaultEpilogueISJ_SK_SK_NS1G_6thread17LinearCombinationISJ_Li1EffLNS1L_9ScaleType4KindE0ELNS_15FloatRoundStyleE2ESJ_EENS1_15EpilogueDefaultEEEEEvvEEEEvNT_6ParamsE,@function
        .size           _ZN7cutlass13device_kernelINS_4gemm6kernel13GemmUniversalIN4cute5tupleIJiiiiEEENS1_10collective13CollectiveMmaINS1_34MainloopSm90TmaGmmaWarpSpecializedILi6ENS5_IJNS4_1CILi1EEESB_SB_EEENS1_35KernelTmaWarpSpecializedCooperativeEEENS5_IJNSA_ILi512EEENSA_ILi80EEENSA_ILi32EEEEEENS_10bfloat16_tENS5_IJlSB_lEEESJ_SK_NS4_8TiledMMAINS4_8MMA_AtomIJNS4_4SM904GMMA27MMA_64x16x16_F32BF16BF16_SSILNSO_5MajorE0ELSQ_0ELNSO_7ScaleInE1ELSR_1EEEEEENS4_6LayoutINS5_IJNSA_ILi2EEESB_SB_EEENS5_IJSB_NSA_ILi0EEESX_EEEEENS5_IJNS4_10UnderscoreES10_S10_EEEEENS4_13SM90_TMA_LOADENS4_14ComposedLayoutINS4_7SwizzleILi2ELi4ELi3EEENS4_18smem_ptr_flag_bitsILi16EEENSU_INS5_IJNSA_ILi8EEESH_EEENS5_IJSH_SB_EEEEEEEvNS4_8identityES13_S1D_vS1E_EENS_8epilogue10collective6detail29Sm90TmaWarpSpecializedAdapterINS1H_15DefaultEpilogueISJ_SK_SK_NS1G_6thread17LinearCombinationISJ_Li1EffLNS1L_9ScaleType4KindE0ELNS_15FloatRoundStyleE2ESJ_EENS1_15EpilogueDefaultEEEEEvvEEEEvNT_6ParamsE,(.L_x_378 - _ZN7cutlass13device_kernelINS_4gemm6kernel13GemmUniversalIN4cute5tupleIJiiiiEEENS1_10collective13CollectiveMmaINS1_34MainloopSm90TmaGmmaWarpSpecializedILi6ENS5_IJNS4_1CILi1EEESB_SB_EEENS1_35KernelTmaWarpSpecializedCooperativeEEENS5_IJNSA_ILi512EEENSA_ILi80EEENSA_ILi32EEEEEENS_10bfloat16_tENS5_IJlSB_lEEESJ_SK_NS4_8TiledMMAINS4_8MMA_AtomIJNS4_4SM904GMMA27MMA_64x16x16_F32BF16BF16_SSILNSO_5MajorE0ELSQ_0ELNSO_7ScaleInE1ELSR_1EEEEEENS4_6LayoutINS5_IJNSA_ILi2EEESB_SB_EEENS5_IJSB_NSA_ILi0EEESX_EEEEENS5_IJNS4_10UnderscoreES10_S10_EEEEENS4_13SM90_TMA_LOADENS4_14ComposedLayoutINS4_7SwizzleILi2ELi4ELi3EEENS4_18smem_ptr_flag_bitsILi16EEENSU_INS5_IJNSA_ILi8EEESH_EEENS5_IJSH_SB_EEEEEEEvNS4_8identityES13_S1D_vS1E_EENS_8epilogue10collective6detail29Sm90TmaWarpSpecializedAdapterINS1H_15DefaultEpilogueISJ_SK_SK_NS1G_6thread17LinearCombinationISJ_Li1EffLNS1L_9ScaleType4KindE0ELNS_15FloatRoundStyleE2ESJ_EENS1_15EpilogueDefaultEEEEEvvEEEEvNT_6ParamsE)
        .other          _ZN7cutlass13device_kernelINS_4gemm6kernel13GemmUniversalIN4cute5tupleIJiiiiEEENS1_10collective13CollectiveMmaINS1_34MainloopSm90TmaGmmaWarpSpecializedILi6ENS5_IJNS4_1CILi1EEESB_SB_EEENS1_35KernelTmaWarpSpecializedCooperativeEEENS5_IJNSA_ILi512EEENSA_ILi80EEENSA_ILi32EEEEEENS_10bfloat16_tENS5_IJlSB_lEEESJ_SK_NS4_8TiledMMAINS4_8MMA_AtomIJNS4_4SM904GMMA27MMA_64x16x16_F32BF16BF16_SSILNSO_5MajorE0ELSQ_0ELNSO_7ScaleInE1ELSR_1EEEEEENS4_6LayoutINS5_IJNSA_ILi2EEESB_SB_EEENS5_IJSB_NSA_ILi0EEESX_EEEEENS5_IJNS4_10UnderscoreES10_S10_EEEEENS4_13SM90_TMA_LOADENS4_14ComposedLayoutINS4_7SwizzleILi2ELi4ELi3EEENS4_18smem_ptr_flag_bitsILi16EEENSU_INS5_IJNSA_ILi8EEESH_EEENS5_IJSH_SB_EEEEEEEvNS4_8identityES13_S1D_vS1E_EENS_8epilogue10collective6detail29Sm90TmaWarpSpecializedAdapterINS1H_15DefaultEpilogueISJ_SK_SK_NS1G_6thread17LinearCombinationISJ_Li1EffLNS1L_9ScaleType4KindE0ELNS_15FloatRoundStyleE2ESJ_EENS1_15EpilogueDefaultEEEEEvvEEEEvNT_6ParamsE,@"STO_CUDA_ENTRY STV_DEFAULT"
_ZN7cutlass13device_kernelINS_4gemm6kernel13GemmUniversalIN4cute5tupleIJiiiiEEENS1_10collective13CollectiveMmaINS1_34MainloopSm90TmaGmmaWarpSpecializedILi6ENS5_IJNS4_1CILi1EEESB_SB_EEENS1_35KernelTmaWarpSpecializedCooperativeEEENS5_IJNSA_ILi512EEENSA_ILi80EEENSA_ILi32EEEEEENS_10bfloat16_tENS5_IJlSB_lEEESJ_SK_NS4_8TiledMMAINS4_8MMA_AtomIJNS4_4SM904GMMA27MMA_64x16x16_F32BF16BF16_SSILNSO_5MajorE0ELSQ_0ELNSO_7ScaleInE1ELSR_1EEEEEENS4_6LayoutINS5_IJNSA_ILi2EEESB_SB_EEENS5_IJSB_NSA_ILi0EEESX_EEEEENS5_IJNS4_10UnderscoreES10_S10_EEEEENS4_13SM90_TMA_LOADENS4_14ComposedLayoutINS4_7SwizzleILi2ELi4ELi3EEENS4_18smem_ptr_flag_bitsILi16EEENSU_INS5_IJNSA_ILi8EEESH_EEENS5_IJSH_SB_EEEEEEEvNS4_8identityES13_S1D_vS1E_EENS_8epilogue10collective6detail29Sm90TmaWarpSpecializedAdapterINS1H_15DefaultEpilogueISJ_SK_SK_NS1G_6thread17LinearCombinationISJ_Li1EffLNS1L_9ScaleType4KindE0ELNS_15FloatRoundStyleE2ESJ_EENS1_15EpilogueDefaultEEEEEvvEEEEvNT_6ParamsE:
[----:B------:R-:W0:Y:S01]  /*0000*/  LDC R1, c[0x0][0x28] ;  /* 0x00000a00ff017b82 */ /* 0x000e220000000800 */
[----:B------:R-:W1:Y:S01]  /*0010*/  S2R R23, SR_TID.X ;  /* 0x0000000000177919 */ /* 0x000e620000002100 */
[----:B------:R-:W-:Y:S01]  /*0020*/  ELECT P0, URZ, PT ;  /* 0x00000000003f782f */ /* 0x000fe20003800000 */
[----:B------:R-:W-:Y:S01]  /*0030*/  BSSY B0, `(.L_x_0) ;  /* 0x000000f000007945 */ /* 0x000fe20003800000 */
[--C-:B-1----:R-:W-:Y:S02]  /*0040*/  SHF.R.U32.HI R0, RZ, 0x5, R23.reuse ;  /* 0x00000005ff007819 */ /* 0x102fe40000011617 */
[----:B------:R-:W-:-:S03]  /*0050*/  SHF.R.U32.HI R3, RZ, 0x7, R23 ;  /* 0x00000007ff037819 */ /* 0x000fc60000011617 */
[----:B------:R-:W1:Y:S04]  /*0060*/  SHFL.IDX PT, R2, R0, RZ, 0x1f ;  /* 0x00001fff00027589 */ /* 0x000e6800000e0000 */
[----:B------:R2:W3:Y:S01]  /*0070*/  SHFL.IDX PT, R8, R3, RZ, 0x1f ;  /* 0x00001fff03087589 */ /* 0x0004e200000e0000 */
[----:B-1----:R-:W-:-:S13]  /*0080*/  ISETP.NE.OR P0, PT, R2, RZ, !P0 ;  /* 0x000000ff0200720c */ /* 0x002fda0004705670 */
[----:B0-23--:R-:W-:Y:S05]  /*0090*/  @P0 BRA `(.L_x_1) ;  /* 0x0000000000200947 */ /* 0x00dfea0003800000 */
[----:B------:R-:W-:Y:S02]  /*00a0*/  ULDC.64 UR4, c[0x0][0x198] ;  /* 0x0000660000047ab9 */ /* 0x000fe40000000a00 */
[----:B------:R-:W-:Y:S02]  /*00b0*/  UIADD3 UR6, UP0, UR4, 0xf0, URZ ;  /* 0x000000f004067890 */ /* 0x000fe4000ff1e03f */
[----:B------:R-:W-:Y:S02]  /*00c0*/  UIADD3 UR4, UP1, UR4, 0x1f0, URZ ;  /* 0x000001f004047890 */ /* 0x000fe4000ff3e03f */
[----:B------:R-:W-:Y:S02]  /*00d0*/  UIADD3.X UR7, URZ, UR5, URZ, UP0, !UPT ;  /* 0x000000053f077290 */ /* 0x000fe400087fe43f */
[----:B------:R-:W-:-:S07]  /*00e0*/  UIADD3.X UR5, URZ, UR5, URZ, UP1, !UPT ;  /* 0x000000053f057290 */ /* 0x000fce0008ffe43f */
[----:B------:R0:W-:Y:S02]  /*00f0*/  UTMACCTL.PF [UR6] ;  /* 0x00000000060079b9 */ /* 0x0001e40008040000 */
[----:B------:R0:W-:Y:S02]  /*0100*/  UTMACCTL.PF [UR4] ;  /* 0x00000000040079b9 */ /* 0x0001e40008040000 */
[----:B0-----:R-:W-:Y:S01]  /*0110*/  NOP ;  /* 0x0000000000007918 */ /* 0x001fe20000000000 */
.L_x_1:
[----:B------:R-:W-:Y:S05]  /*0120*/  BSYNC B0 ;  /* 0x0000000000007941 */ /* 0x000fea0003800000 */
.L_x_0:
[----:B------:R-:W0:Y:S02]  /*0130*/  SHFL.IDX PT, R3, R0, RZ, 0x1f ;  /* 0x00001fff00037589 */ /* 0x000e2400000e0000 */
[----:B0-----:R-:W-:-:S13]  /*0140*/  ISETP.NE.AND P0, PT, R3, RZ, PT ;  /* 0x000000ff0300720c */ /* 0x001fda0003f05270 */
[----:B------:R-:W-:Y:S05]  /*0150*/  @P0 BRA `(.L_x_2) ;  /* 0x0000000000680947 */ /* 0x000fea0003800000 */
[----:B------:R-:W0:Y:S01]  /*0160*/  S2UR UR8, SR_CgaCtaId ;  /* 0x00000000000879c3 */ /* 0x000e220000008800 */
[----:B------:R-:W-:Y:S01]  /*0170*/  UMOV UR4, 0x400 ;  /* 0x0000040000047882 */ /* 0x000fe20000000000 */
[----:B------:R-:W-:Y:S01]  /*0180*/  UMOV UR5, 0x1 ;  /* 0x0000000100057882 */ /* 0x000fe20000000000 */
[----:B------:R-:W-:Y:S01]  /*0190*/  UMOV UR6, 0x100 ;  /* 0x0000010000067882 */ /* 0x000fe20000000000 */
[----:B------:R-:W-:Y:S01]  /*01a0*/  ELECT P0, URZ, PT ;  /* 0x00000000003f782f */ /* 0x000fe20003800000 */
[----:B------:R-:W-:-:S04]  /*01b0*/  UIADD3 UR6, -UR6, 0x100000, URZ ;  /* 0x0010000006067890 */ /* 0x000fc8000fffe13f */
[----:B------:R-:W-:Y:S02]  /*01c0*/  USHF.L.U32 UR7, UR6, 0xb, URZ ;  /* 0x0000000b06077899 */ /* 0x000fe4000800063f */
[----:B------:R-:W-:Y:S02]  /*01d0*/  USHF.L.U32 UR6, UR6, 0x1, URZ ;  /* 0x0000000106067899 */ /* 0x000fe4000800063f */
[----:B0-----:R-:W-:Y:S02]  /*01e0*/  ULEA UR8, UR8, UR4, 0x18 ;  /* 0x0000000408087291 */ /* 0x001fe4000f8ec03f */
[----:B------:R-:W-:-:S04]  /*01f0*/  UIADD3 UR4, -UR5, 0x100000, URZ ;  /* 0x0010000005047890 */ /* 0x000fc8000fffe13f */
[----:B------:R-:W-:Y:S02]  /*0200*/  USHF.L.U32 UR5, UR4, 0xb, URZ ;  /* 0x0000000b04057899 */ /* 0x000fe4000800063f */
[----:B------:R-:W-:Y:S01]  /*0210*/  USHF.L.U32 UR4, UR4, 0x1, URZ ;  /* 0x0000000104047899 */ /* 0x000fe2000800063f */
[----:B------:R-:W0:Y:S11]  /*0220*/  FENCE.VIEW.ASYNC.S ;  /* 0x00000000000073c6 */ /* 0x000e360000000000 */
[----:B0-----:R0:W1:Y:S01]  /*0230*/  SYNCS.EXCH.64 URZ, [UR8], UR4 ;  /* 0x00000004083f75b2 */ /* 0x0010620008000100 */
[----:B------:R0:W2:Y:S01]  /*0240*/  SYNCS.EXCH.64 URZ, [UR8+0x30], UR6 ;  /* 0x00003006083f75b2 */ /* 0x0000a20008000100 */
[----:B------:R0:W3:Y:S01]  /*0250*/  SYNCS.EXCH.64 URZ, [UR8+0x8], UR4 ;  /* 0x00000804083f75b2 */ /* 0x0000e20008000100 */
[----:B------:R0:W4:Y:S01]  /*0260*/  SYNCS.EXCH.64 URZ, [UR8+0x38], UR6 ;  /* 0x00003806083f75b2 */ /* 0x0001220008000100 */
[----:B------:R0:W0:Y:S01]  /*0270*/  SYNCS.EXCH.64 URZ, [UR8+0x10], UR4 ;  /* 0x00001004083f75b2 */ /* 0x0000220008000100 */
[----:B------:R0:W0:Y:S01]  /*0280*/  SYNCS.EXCH.64 URZ, [UR8+0x40], UR6 ;  /* 0x00004006083f75b2 */ /* 0x0000220008000100 */
[----:B------:R0:W0:Y:S01]  /*0290*/  SYNCS.EXCH.64 URZ, [UR8+0x18], UR4 ;  /* 0x00001804083f75b2 */ /* 0x0000220008000100 */
[----:B------:R0:W0:Y:S01]  /*02a0*/  SYNCS.EXCH.64 URZ, [UR8+0x48], UR6 ;  /* 0x00004806083f75b2 */ /* 0x0000220008000100 */
[----:B------:R0:W0:Y:S01]  /*02b0*/  SYNCS.EXCH.64 URZ, [UR8+0x20], UR4 ;  /* 0x00002004083f75b2 */ /* 0x0000220008000100 */
[----:B------:R0:W0:Y:S01]  /*02c0*/  SYNCS.EXCH.64 URZ, [UR8+0x50], UR6 ;  /* 0x00005006083f75b2 */ /* 0x0000220008000100 */
[----:B------:R0:W0:Y:S01]  /*02d0*/  SYNCS.EXCH.64 URZ, [UR8+0x28], UR4 ;  /* 0x00002804083f75b2 */ /* 0x0000220008000100 */
[----:B------:R0:W0:Y:S01]  /*02e0*/  SYNCS.EXCH.64 URZ, [UR8+0x58], UR6 ;  /* 0x00005806083f75b2 */ /* 0x0000220008000100 */
[----:B------:R-:W-:Y:S01]  /*02f0*/  NOP ;  /* 0x0000000000007918 */ /* 0x000fe20000000000 */
.L_x_2:
[----:B------:R-:W5:Y:S01]  /*0300*/  SHFL.IDX PT, R0, R0, RZ, 0x1f ;  /* 0x00001fff00007589 */ /* 0x000f6200000e0000 */
[----:B------:R-:W-:Y:S01]  /*0310*/  ELECT P0, URZ, PT ;  /* 0x00000000003f782f */ /* 0x000fe20003800000 */
[----:B------:R-:W1:Y:S01]  /*0320*/  LDC R4, c[0x0][0x65c] ;  /* 0x00019700ff047b82 */ /* 0x000e620000000800 */
[----:B------:R-:W-:Y:S01]  /*0330*/  SHF.R.S32.HI R5, RZ, 0x1f, R2 ;  /* 0x0000001fff057819 */ /* 0x000fe20000011402 */
[----:B------:R-:W2:Y:S01]  /*0340*/  S2R R3, SR_CTAID.Y ;  /* 0x0000000000037919 */ /* 0x000ea20000002600 */
[----:B0-----:R-:W-:Y:S01]  /*0350*/  UMOV UR4, 0x20 ;  /* 0x0000002000047882 */ /* 0x001fe20000000000 */
[----:B------:R-:W-:Y:S01]  /*0360*/  ISETP.NE.AND P2, PT, R8, RZ, PT ;  /* 0x000000ff0800720c */ /* 0x000fe20003f45270 */
[----:B------:R-:W-:Y:S01]  /*0370*/  NOP ;  /* 0x0000000000007918 */ /* 0x000fe20000000000 */
[----:B------:R-:W-:Y:S01]  /*0380*/  LEA.HI R5, R5, R2, RZ, 0x2 ;  /* 0x0000000205057211 */ /* 0x000fe200078f10ff */
[----:B------:R-:W-:-:S03]  /*0390*/  NOP ;  /* 0x0000000000007918 */ /* 0x000fc60000000000 */
[----:B------:R-:W-:Y:S02]  /*03a0*/  LOP3.LUT R5, R5, 0xfffffffc, RZ, 0xc0, !PT ;  /* 0xfffffffc05057812 */ /* 0x000fe400078ec0ff */
[----:B-----5:R-:W-:-:S03]  /*03b0*/  ISETP.NE.OR P0, PT, R0, RZ, !P0 ;  /* 0x000000ff0000720c */ /* 0x020fc60004705670 */
[----:B------:R-:W-:Y:S01]  /*03c0*/  IMAD.IADD R0, R2, 0x1, -R5 ;  /* 0x0000000102007824 */ /* 0x000fe200078e0a05 */
[----:B-1----:R-:W-:Y:S01]  /*03d0*/  ISETP.NE.AND P3, PT, R4, 0x1, PT ;  /* 0x000000010400780c */ /* 0x002fe20003f65270 */
[----:B------:R-:W-:Y:S01]  /*03e0*/  IMAD.MOV.U32 R5, RZ, RZ, RZ ;  /* 0x000000ffff057224 */ /* 0x000fe200078e00ff */
[----:B------:R-:W0:Y:S07]  /*03f0*/  S2R R4, SR_CTAID.X ;  /* 0x0000000000047919 */ /* 0x000e2e0000002500 */
[----:B------:R-:W-:Y:S01]  /*0400*/  VOTEU.ALL UP0, P0 ;  /* 0x00000000003f7886 */ /* 0x000fe20000000000 */
[----:B------:R-:W-:-:S03]  /*0410*/  VOTEU.ALL UP1, P0 ;  /* 0x00000000003f7886 */ /* 0x000fc60000020000 */
[----:B------:R-:W0:Y:S01]  /*0420*/  @P3 LDC R19, c[0x0][0x10] ;  /* 0x00000400ff133b82 */ /* 0x000e220000000800 */
[----:B--2---:R-:W-:Y:S01]  /*0430*/  @P3 IMAD.MOV.U32 R6, RZ, RZ, R3 ;  /* 0x000000ffff063224 */ /* 0x004fe200078e0003 */
[----:B------:R-:W-:Y:S01]  /*0440*/  @!UP0 UMOV UR6, 0x400 ;  /* 0x0000040000068882 */ /* 0x000fe20000000000 */
[----:B------:R-:W-:-:S04]  /*0450*/  @!UP0 UIADD3 UR4, -UR4, 0x100000, URZ ;  /* 0x0010000004048890 */ /* 0x000fc8000fffe13f */
[----:B------:R-:W-:Y:S02]  /*0460*/  @!UP0 USHF.L.U32 UR5, UR4, 0xb, URZ ;  /* 0x0000000b04058899 */ /* 0x000fe4000800063f */
[----:B------:R-:W-:Y:S01]  /*0470*/  @!UP0 USHF.L.U32 UR4, UR4, 0x1, URZ ;  /* 0x0000000104048899 */ /* 0x000fe2000800063f */
[----:B------:R-:W-:Y:S02]  /*0480*/  @P3 IMAD.MOV.U32 R7, RZ, RZ, RZ ;  /* 0x000000ffff073224 */ /* 0x000fe400078e00ff */
[----:B------:R-:W-:Y:S01]  /*0490*/  @P3 IMAD.MOV.U32 R17, RZ, RZ, RZ ;  /* 0x000000ffff113224 */ /* 0x000fe200078e00ff */
[----:B------:R-:W1:Y:S08]  /*04a0*/  @!UP0 S2UR UR7, SR_CgaCtaId ;  /* 0x00000000000789c3 */ /* 0x000e700000008800 */
[----:B------:R-:W2:Y:S01]  /*04b0*/  @!P3 LDC R9, c[0x0][0xc] ;  /* 0x00000300ff09bb82 */ /* 0x000ea20000000800 */
[----:B0-----:R-:W-:-:S04]  /*04c0*/  @P3 IMAD.WIDE.U32 R18, R4, R19, R6 ;  /* 0x0000001304123225 */ /* 0x001fc800078e0006 */
[----:B------:R-:W-:Y:S01]  /*04d0*/  @P3 IMAD.IADD R17, R19, 0x1, R17 ;  /* 0x0000000113113824 */ /* 0x000fe200078e0211 */
[----:B-1----:R-:W-:Y:S01]  /*04e0*/  @!UP0 ULEA UR6, UR7, UR6, 0x18 ;  /* 0x0000000607068291 */ /* 0x002fe2000f8ec03f */
[----:B------:R-:W-:Y:S01]  /*04f0*/  VOTEU.ALL UP0, P0 ;  /* 0x00000000003f7886 */ /* 0x000fe20000000000 */
[----:B------:R-:W-:-:S04]  /*0500*/  ISETP.NE.AND P0, PT, R0, 0x3, PT ;  /* 0x000000030000780c */ /* 0x000fc80003f05270 */
[----:B------:R-:W-:Y:S01]  /*0510*/  ISETP.EQ.OR P0, PT, R0, RZ, !P0 ;  /* 0x000000ff0000720c */ /* 0x000fe20004702670 */
[----:B--2---:R-:W-:-:S03]  /*0520*/  @!P3 IMAD.WIDE.U32 R6, R9, R3, R4 ;  /* 0x000000030906b225 */ /* 0x004fc600078e0004 */
[C---:B------:R-:W-:Y:S01]  /*0530*/  ISETP.EQ.AND P0, PT, R8.reuse, RZ, P0 ;  /* 0x000000ff0800720c */ /* 0x040fe20000702270 */
[----:B------:R-:W-:Y:S01]  /*0540*/  VIADD R8, R8, 0xffffffff ;  /* 0xffffffff08087836 */ /* 0x000fe20000000000 */
[----:B------:R-:W0:Y:S02]  /*0550*/  FENCE.VIEW.ASYNC.S ;  /* 0x00000000000073c6 */ /* 0x000e240000000000 */
[----:B0-----:R0:W3:Y:S01]  /*0560*/  @!UP0 SYNCS.EXCH.64 URZ, [UR6+0x70], UR4 ;  /* 0x00007004063f85b2 */ /* 0x0010e20008000100 */
[----:B------:R-:W-:Y:S01]  /*0570*/  @!P3 IMAD.MOV.U32 R18, RZ, RZ, R6 ;  /* 0x000000ffff12b224 */ /* 0x000fe200078e0006 */
[----:B------:R-:W-:Y:S01]  /*0580*/  SEL R16, RZ, 0x1, !P0 ;  /* 0x00000001ff107807 */ /* 0x000fe20004000000 */
[----:B------:R-:W-:Y:S01]  /*0590*/  @!P3 IMAD.MOV.U32 R17, RZ, RZ, R7 ;  /* 0x000000ffff11b224 */ /* 0x000fe200078e0007 */
[----:B------:R-:W-:-:S04]  /*05a0*/  ISETP.GE.U32.AND P1, PT, R8, 0x2, PT ;  /* 0x000000020800780c */ /* 0x000fc80003f26070 */
[----:B------:R-:W-:Y:S01]  /*05b0*/  SEL R16, R16, 0x2, P1 ;  /* 0x0000000210107807 */ /* 0x000fe20000800000 */
[----:B------:R0:W3:Y:S01]  /*05c0*/  @!UP1 SYNCS.EXCH.64 URZ, [UR6+0x78], UR4 ;  /* 0x00007804063f95b2 */ /* 0x0000e20008000100 */
[----:B------:R-:W-:Y:S01]  /*05d0*/  NOP ;  /* 0x0000000000007918 */ /* 0x000fe20000000000 */
[----:B---34-:R-:W-:Y:S06]  /*05e0*/  BAR.SYNC.DEFER_BLOCKING 0x0 ;  /* 0x0000000000007b1d */ /* 0x018fec0000010000 */
[----:B------:R-:W-:Y:S05]  /*05f0*/  @!P2 BRA `(.L_x_3) ;  /* 0x000000d40014a947 */ /* 0x000fea0003800000 */
[----:B------:R-:W-:-:S13]  /*0600*/  ISETP.GT.U32.AND P0, PT, R8, 0x1, PT ;  /* 0x000000010800780c */ /* 0x000fda0003f04070 */
[----:B0-----:R-:W-:Y:S05]  /*0610*/  @P0 EXIT ;  /* 0x000000000000094d */ /* 0x001fea0003800000 */
[----:B------:R-:W-:Y:S01]  /*0620*/  ULDC.64 UR4, c[0x0][0x650] ;  /* 0x0001940000047ab9 */ /* 0x000fe20000000a00 */
[----:B------:R-:W-:Y:S01]  /*0630*/  PRMT R0, RZ, 0x7610, R0 ;  /* 0x00007610ff007816 */ /* 0x000fe20000000000 */
[----:B------:R-:W-:Y:S01]  /*0640*/  IMAD.MOV.U32 R22, RZ, RZ, -0x1 ;  /* 0xffffffffff167424 */ /* 0x000fe200078e00ff */
[----:B------:R-:W-:Y:S01]  /*0650*/  ISETP.GE.U32.AND P0, PT, R18, UR4, PT ;  /* 0x0000000412007c0c */ /* 0x000fe2000bf06070 */
[----:B------:R-:W-:Y:S02]  /*0660*/  IMAD.MOV.U32 R19, RZ, RZ, -0x1 ;  /* 0xffffffffff137424 */ /* 0x000fe400078e00ff */
[----:B------:R-:W-:Y:S01]  /*0670*/  IMAD.MOV.U32 R2, RZ, RZ, -0x1 ;  /* 0xffffffffff027424 */ /* 0x000fe200078e00ff */
[----:B------:R-:W-:-:S13]  /*0680*/  ISETP.GE.U32.AND.EX P0, PT, R17, UR5, PT, P0 ;  /* 0x0000000511007c0c */ /* 0x000fda000bf06100 */
[----:B------:R-:W-:Y:S05]  /*0690*/  @P0 BRA `(.L_x_4) ;  /* 0x00000004005c0947 */ /* 0x000fea0003800000 */
[----:B------:R-:W0:Y:S01]  /*06a0*/  LDC.64 R14, c[0x0][0x628] ;  /* 0x00018a00ff0e7b82 */ /* 0x000e220000000a00 */
[----:B------:R-:W-:Y:S02]  /*06b0*/  IMAD.MOV.U32 R6, RZ, RZ, R18 ;  /* 0x000000ffff067224 */ /* 0x000fe400078e0012 */
[----:B------:R-:W-:-:S05]  /*06c0*/  IMAD.MOV.U32 R7, RZ, RZ, R17 ;  /* 0x000000ffff077224 */ /* 0x000fca00078e0011 */
[----:B------:R-:W1:Y:S08]  /*06d0*/  LDC R2, c[0x0][0x630] ;  /* 0x00018c00ff027b82 */ /* 0x000e700000000800 */
[----:B------:R-:W2:Y:S01]  /*06e0*/  LDC.64 R20, c[0x0][0x620] ;  /* 0x00018800ff147b82 */ /* 0x000ea20000000a00 */
[----:B0-----:R-:W-:-:S04]  /*06f0*/  ISETP.NE.U32.AND P0, PT, R14, RZ, PT ;  /* 0x000000ff0e00720c */ /* 0x001fc80003f05070 */
[----:B------:R-:W-:-:S13]  /*0700*/  ISETP.NE.AND.EX P0, PT, R15, RZ, PT, P0 ;  /* 0x000000ff0f00720c */ /* 0x000fda0003f05300 */
[----:B-12---:R-:W-:Y:S05]  /*0710*/  @!P0 BRA `(.L_x_5) ;  /* 0x0000000000288947 */ /* 0x006fea0003800000 */
[----:B------:R-:W0:Y:S02]  /*0720*/  LDC R11, c[0x0][0x634] ;  /* 0x00018d00ff0b7b82 */ /* 0x000e240000000800 */
[----:B0-----:R-:W-:-:S05]  /*0730*/  IADD3 R11, P0, R18, R11, RZ ;  /* 0x0000000b120b7210 */ /* 0x001fca0007f1e0ff */
[----:B------:R-:W-:-:S04]  /*0740*/  IMAD.X R13, RZ, RZ, R17, P0 ;  /* 0x000000ffff0d7224 */ /* 0x000fc800000e0611 */
[----:B------:R-:W-:-:S04]  /*0750*/  IMAD.WIDE.U32 R6, R13, R14, RZ ;  /* 0x0000000e0d067225 */ /* 0x000fc800078e00ff */
[----:B------:R-:W-:-:S04]  /*0760*/  IMAD.WIDE.U32 R8, P0, R11, R15, R6 ;  /* 0x0000000f0b087225 */ /* 0x000fc80007800006 */
[----:B------:R-:W-:-:S04]  /*0770*/  IMAD.WIDE.U32 R6, R11, R14, RZ ;  /* 0x0000000e0b067225 */ /* 0x000fc800078e00ff */
[----:B------:R-:W-:Y:S01]  /*0780*/  IMAD.X R11, RZ, RZ, RZ, P0 ;  /* 0x000000ffff0b7224 */ /* 0x000fe200000e06ff */
[----:B------:R-:W-:Y:S01]  /*0790*/  IADD3 RZ, P0, R7, R8, RZ ;  /* 0x0000000807ff7210 */ /* 0x000fe20007f1e0ff */
[----:B------:R-:W-:-:S04]  /*07a0*/  IMAD.MOV.U32 R10, RZ, RZ, R9 ;  /* 0x000000ffff0a7224 */ /* 0x000fc800078e0009 */
[----:B------:R-:W-:-:S08]  /*07b0*/  IMAD.WIDE.U32.X R6, R13, R15, R10, P0 ;  /* 0x0000000f0d067225 */ /* 0x000fd000000e040a */
.L_x_5:
[-CC-:B------:R-:W-:Y:S01]  /*07c0*/  SHF.R.U64 R26, R6, R2.reuse, R7.reuse ;  /* 0x00000002061a7219 */ /* 0x180fe20000001207 */
[----:B------:R-:W0:Y:S01]  /*07d0*/  LDC.64 R24, c[0x0][0x640] ;  /* 0x00019000ff187b82 */ /* 0x000e220000000a00 */
[----:B------:R-:W-:Y:S01]  /*07e0*/  SHF.R.U32.HI R2, RZ, R2, R7 ;  /* 0x00000002ff027219 */ /* 0x000fe20000011607 */
[----:B------:R-:W-:Y:S01]  /*07f0*/  ULDC UR4, c[0x0][0x150] ;  /* 0x0000540000047ab9 */ /* 0x000fe20000000800 */
[----:B------:R-:W-:Y:S01]  /*0800*/  IADD3 R9, P0, RZ, -R26, RZ ;  /* 0x8000001aff097210 */ /* 0x000fe20007f1e0ff */
[----:B------:R-:W-:Y:S01]  /*0810*/  IMAD.MOV.U32 R19, RZ, RZ, R17 ;  /* 0x000000ffff137224 */ /* 0x000fe200078e0011 */
[----:B------:R-:W-:-:S03]  /*0820*/  I2FP.F32.U32 R0, R4 ;  /* 0x0000000400007245 */ /* 0x000fc60000201000 */
[----:B------:R-:W-:Y:S01]  /*0830*/  IMAD.X R11, RZ, RZ, ~R2, P0 ;  /* 0x000000ffff0b7224 */ /* 0x000fe200000e0e02 */
[----:B------:R-:W1:Y:S01]  /*0840*/  LDC R8, c[0x0][0x618] ;  /* 0x00018600ff087b82 */ /* 0x000e620000000800 */
[----:B------:R-:W-:Y:S01]  /*0850*/  FMUL R0, R0, UR4 ;  /* 0x0000000400007c20 */ /* 0x000fe20008400000 */
[----:B------:R-:W-:Y:S01]  /*0860*/  IMAD.WIDE.U32 R6, R9, R20, R18 ;  /* 0x0000001409067225 */ /* 0x000fe200078e0012 */
[----:B------:R-:W-:-:S03]  /*0870*/  ULDC UR4, c[0x0][0x154] ;  /* 0x0000550000047ab9 */ /* 0x000fc60000000800 */
[----:B------:R-:W-:Y:S01]  /*0880*/  IMAD R2, R11, R20, RZ ;  /* 0x000000140b027224 */ /* 0x000fe200078e02ff */
[----:B------:R-:W2:Y:S01]  /*0890*/  F2I.U32.TRUNC.NTZ R0, R0 ;  /* 0x0000000000007305 */ /* 0x000ea2000020f000 */
[----:B------:R-:W3:Y:S02]  /*08a0*/  LDC R5, c[0x0][0x144] ;  /* 0x00005100ff057b82 */ /* 0x000ee40000000800 */
[----:B------:R-:W-:Y:S01]  /*08b0*/  IMAD R9, R9, R21, R2 ;  /* 0x0000001509097224 */ /* 0x000fe200078e0202 */
[----:B------:R-:W-:-:S03]  /*08c0*/  I2FP.F32.U32 R2, R3 ;  /* 0x0000000300027245 */ /* 0x000fc60000201000 */
[----:B------:R-:W-:Y:S01]  /*08d0*/  IMAD.IADD R7, R7, 0x1, R9 ;  /* 0x0000000107077824 */ /* 0x000fe200078e0209 */
[----:B0-----:R-:W-:Y:S01]  /*08e0*/  ISETP.NE.U32.AND P0, PT, R24, RZ, PT ;  /* 0x000000ff1800720c */ /* 0x001fe20003f05070 */
[----:B------:R-:W0:Y:S03]  /*08f0*/  LDC R11, c[0x0][0x608] ;  /* 0x00018200ff0b7b82 */ /* 0x000e260000000800 */
[----:B------:R-:W-:Y:S01]  /*0900*/  ISETP.NE.AND.EX P0, PT, R25, RZ, PT, P0 ;  /* 0x000000ff1900720c */ /* 0x000fe20003f05300 */
[----:B--2---:R-:W-:-:S04]  /*0910*/  IMAD.MOV R9, RZ, RZ, -R0 ;  /* 0x000000ffff097224 */ /* 0x004fc800078e0a00 */
[----:B------:R-:W2:Y:S01]  /*0920*/  LDC R13, c[0x0][0x658] ;  /* 0x00019600ff0d7b82 */ /* 0x000ea20000000800 */
[-CC-:B-1----:R-:W-:Y:S02]  /*0930*/  SHF.R.U64 R15, R6, R8.reuse, R7.reuse ;  /* 0x00000008060f7219 */ /* 0x182fe40000001207 */
[----:B------:R-:W-:-:S05]  /*0940*/  SHF.R.U32.HI R6, RZ, R8, R7 ;  /* 0x00000008ff067219 */ /* 0x000fca0000011607 */
[----:B------:R-:W1:Y:S01]  /*0950*/  LDC R12, c[0x0][0x148] ;  /* 0x00005200ff0c7b82 */ /* 0x000e620000000800 */
[----:B---3--:R-:W-:Y:S02]  /*0960*/  IMAD R0, R5, R9, R4 ;  /* 0x0000000905007224 */ /* 0x008fe400078e0204 */
[----:B------:R-:W-:Y:S01]  /*0970*/  FMUL R5, R2, UR4 ;  /* 0x0000000402057c20 */ /* 0x000fe20008400000 */
[----:B------:R-:W-:-:S04]  /*0980*/  IMAD.MOV.U32 R4, RZ, RZ, -0x1 ;  /* 0xffffffffff047424 */ /* 0x000fc800078e00ff */
[----:B------:R-:W3:Y:S01]  /*0990*/  LDC R19, c[0x0][0x600] ;  /* 0x00018000ff137b82 */ /* 0x000ee20000000800 */
[-CC-:B0-----:R-:W-:Y:S02]  /*09a0*/  SHF.R.U64 R21, R15, R11.reuse, R6.reuse ;  /* 0x0000000b0f157219 */ /* 0x181fe40000001206 */
[----:B------:R-:W-:Y:S01]  /*09b0*/  SHF.R.U32.HI R2, RZ, R11, R6 ;  /* 0x0000000bff027219 */ /* 0x000fe20000011606 */
[----:B------:R-:W-:Y:S01]  /*09c0*/  IMAD.MOV.U32 R6, RZ, RZ, 0x1 ;  /* 0x00000001ff067424 */ /* 0x000fe200078e00ff */
[----:B------:R0:W4:Y:S03]  /*09d0*/  F2I.U32.TRUNC.NTZ R11, R5 ;  /* 0x00000005000b7305 */ /* 0x000126000020f000 */
[----:B------:R-:W1:Y:S01]  /*09e0*/  LDC R14, c[0x0][0x648] ;  /* 0x00019200ff0e7b82 */ /* 0x000e620000000800 */
[-C--:B--2---:R-:W-:Y:S02]  /*09f0*/  SHF.L.U32 R4, R4, R13.reuse, RZ ;  /* 0x0000000d04047219 */ /* 0x084fe400000006ff */
[----:B------:R-:W-:-:S02]  /*0a00*/  SHF.R.U64 R28, R21, R13, R2 ;  /* 0x0000000d151c7219 */ /* 0x000fc40000001202 */
[----:B------:R-:W-:Y:S02]  /*0a10*/  LOP3.LUT R10, RZ, R4, RZ, 0x33, !PT ;  /* 0x00000004ff0a7212 */ /* 0x000fe400078e33ff */
[-C--:B0-----:R-:W-:Y:S01]  /*0a20*/  SHF.R.U32.HI R5, RZ, R13.reuse, R2 ;  /* 0x0000000dff057219 */ /* 0x081fe20000011602 */
[----:B------:R-:W0:Y:S01]  /*0a30*/  LDC R20, c[0x0][0x638] ;  /* 0x00018e00ff147b82 */ /* 0x000e220000000800 */
[----:B------:R-:W-:Y:S01]  /*0a40*/  SHF.L.U32 R2, R6, R13, RZ ;  /* 0x0000000d06027219 */ /* 0x000fe200000006ff */
[----:B------:R-:W-:-:S06]  /*0a50*/  IMAD.MOV.U32 R4, RZ, RZ, R28 ;  /* 0x000000ffff047224 */ /* 0x000fcc00078e001c */
[----:B------:R-:W2:Y:S01]  /*0a60*/  LDC R22, c[0x0][0x610] ;  /* 0x00018400ff167b82 */ /* 0x000ea20000000800 */
[----:B---34-:R-:W-:Y:S05]  /*0a70*/  @!P0 BRA `(.L_x_6) ;  /* 0x0000000000288947 */ /* 0x018fea0003800000 */
[----:B------:R-:W3:Y:S02]  /*0a80*/  LDC R9, c[0x0][0x64c] ;  /* 0x00019300ff097b82 */ /* 0x000ee40000000800 */
[----:B---3--:R-:W-:-:S05]  /*0a90*/  IADD3 R9, P0, R28, R9, RZ ;  /* 0x000000091c097210 */ /* 0x008fca0007f1e0ff */
        /* <DEDUP_REMOVED lines=8> */
.L_x_6:
[----:B-1----:R-:W-:Y:S01]  /*0b20*/  SHF.R.U64 R4, R4, R14, R5 ;  /* 0x0000000e04047219 */ /* 0x002fe20000001205 */
[----:B------:R-:W-:Y:S01]  /*0b30*/  IMAD.MOV R11, RZ, RZ, -R11 ;  /* 0x000000ffff0b7224 */ /* 0x000fe200078e0a0b */
[----:B------:R-:W-:Y:S01]  /*0b40*/  LOP3.LUT R5, R21, R10, RZ, 0xc0, !PT ;  /* 0x0000000a15057212 */ /* 0x000fe200078ec0ff */
[----:B------:R-:W-:Y:S02]  /*0b50*/  VIADD R6, R19, 0xffffffff ;  /* 0xffffffff13067836 */ /* 0x000fe40000000000 */
[----:B------:R-:W-:Y:S02]  /*0b60*/  IMAD.MOV R7, RZ, RZ, -R4 ;  /* 0x000000ffff077224 */ /* 0x000fe400078e0a04 */
[----:B------:R-:W-:Y:S01]  /*0b70*/  @P3 IMAD R0, R12, R11, R3 ;  /* 0x0000000b0c003224 */ /* 0x000fe200078e0203 */
[----:B------:R-:W-:Y:S01]  /*0b80*/  LOP3.LUT R3, R15, R6, RZ, 0xc0, !PT ;  /* 0x000000060f037212 */ /* 0x000fe200078ec0ff */
[----:B------:R-:W-:Y:S02]  /*0b90*/  IMAD R5, R2, R4, R5 ;  /* 0x0000000402057224 */ /* 0x000fe400078e0205 */
[----:B0-----:R-:W-:-:S02]  /*0ba0*/  IMAD R2, R7, R20, R28 ;  /* 0x0000001407027224 */ /* 0x001fc400078e021c */
[----:B--2---:R-:W-:Y:S02]  /*0bb0*/  IMAD R22, R5, R22, R0 ;  /* 0x0000001605167224 */ /* 0x004fe400078e0200 */
[----:B------:R-:W-:Y:S02]  /*0bc0*/  IMAD R3, R2, R19, R3 ;  /* 0x0000001302037224 */ /* 0x000fe400078e0203 */
[----:B------:R-:W-:Y:S02]  /*0bd0*/  IMAD.MOV.U32 R0, RZ, RZ, 0x1 ;  /* 0x00000001ff007424 */ /* 0x000fe400078e00ff */
[----:B------:R-:W-:Y:S01]  /*0be0*/  IMAD.MOV.U32 R2, RZ, RZ, R26 ;  /* 0x000000ffff027224 */ /* 0x000fe200078e001a */
[----:B------:R-:W-:Y:S02]  /*0bf0*/  SEL R19, R3, R22, !P3 ;  /* 0x0000001603137207 */ /* 0x000fe40005800000 */
[----:B------:R-:W-:-:S07]  /*0c00*/  SEL R22, R22, R3, !P3 ;  /* 0x0000000316167207 */ /* 0x000fce0005800000 */
.L_x_4:
[----:B------:R-:W-:-:S08]  /*0c10*/  NOP ;  /* 0x0000000000007918 */ /* 0x000fd00000000000 */
[----:B------:R-:W0:Y:S02]  /*0c20*/  USETMAXREG.TRY_ALLOC.CTAPOOL UP0, 0xe8 ;  /* 0x000000e8000079c8 */ /* 0x000e240008000600 */
[----:B0-----:R-:W-:-:S13]  /*0c30*/  PLOP3.LUT P0, PT, PT, PT, UP0, 0x80, 0x0 ;  /* 0x000000000000781c */ /* 0x001fda0003f0f008 */
[----:B------:R-:W-:Y:S05]  /*0c40*/  @!P0 BRA `(.L_x_4) ;  /* 0xfffffffc00f08947 */ /* 0x000fea000383ffff */
[----:B------:R-:W-:Y:S01]  /*0c50*/  ULDC.64 UR4, c[0x0][0x598] ;  /* 0x0001660000047ab9 */ /* 0x000fe20000000a00 */
[----:B------:R-:W-:Y:S01]  /*0c60*/  ULDC.64 UR40, c[0x0][0x208] ;  /* 0x0000820000287ab9 */ /* 0x000fe20000000a00 */
[----:B------:R-:W-:-:S04]  /*0c70*/  ISETP.NE.U32.AND P0, PT, RZ, UR4, PT ;  /* 0x00000004ff007c0c */ /* 0x000fc8000bf05070 */
[----:B------:R-:W-:-:S13]  /*0c80*/  ISETP.NE.AND.EX P0, PT, RZ, UR5, PT, P0 ;  /* 0x00000005ff007c0c */ /* 0x000fda000bf05300 */
[----:B------:R-:W-:Y:S05]  /*0c90*/  @!P0 BRA `(.L_x_7) ;  /* 0x00000000001c8947 */ /* 0x000fea0003800000 */
[----:B------:R-:W0:Y:S02]  /*0ca0*/  LDC.64 R4, c[0x0][0x598] ;  /* 0x00016600ff047b82 */ /* 0x000e240000000a00 */
[----:B0-----:R-:W2:Y:S02]  /*0cb0*/  LDG.E.64 R4, desc[UR40][R4.64] ;  /* 0x0000002804047981 */ /* 0x001ea4000c1e1b00 */
[----:B--2---:R-:W-:-:S04]  /*0cc0*/  ISETP.NE.U32.AND P0, PT, R4, RZ, PT ;  /* 0x000000ff0400720c */ /* 0x004fc80003f05070 */
[----:B------:R-:W-:-:S13]  /*0cd0*/  ISETP.NE.AND.EX P0, PT, R5, RZ, PT, P0 ;  /* 0x000000ff0500720c */ /* 0x000fda0003f05300 */
[----:B------:R-:W-:Y:S05]  /*0ce0*/  @!P0 BRA `(.L_x_7) ;  /* 0x0000000000088947 */ /* 0x000fea0003800000 */
[----:B------:R0:W5:Y:S01]  /*0cf0*/  LD.E R185, desc[UR40][R4.64] ;  /* 0x0000002804b97980 */ /* 0x000162000c101900 */
[----:B------:R-:W-:Y:S05]  /*0d00*/  BRA `(.L_x_8) ;  /* 0x0000000000247947 */ /* 0x000fea0003800000 */
.L_x_7:
[----:B------:R-:W-:Y:S02]  /*0d10*/  ULDC.64 UR4, c[0x0][0x588] ;  /* 0x0001620000047ab9 */ /* 0x000fe40000000a00 */
[----:B------:R-:W-:-:S04]  /*0d20*/  ISETP.NE.U32.AND P0, PT, RZ, UR4, PT ;  /* 0x00000004ff007c0c */ /* 0x000fc8000bf05070 */
[----:B------:R-:W-:-:S13]  /*0d30*/  ISETP.NE.AND.EX P0, PT, RZ, UR5, PT, P0 ;  /* 0x00000005ff007c0c */ /* 0x000fda000bf05300 */
[----:B------:R-:W-:Y:S05]  /*0d40*/  @!P0 BRA `(.L_x_9) ;  /* 0x00000000000c8947 */ /* 0x000fea0003800000 */
[----:B------:R-:W0:Y:S02]  /*0d50*/  LDC.64 R4, c[0x0][0x588] ;  /* 0x00016200ff047b82 */ /* 0x000e240000000a00 */
[----:B0-----:R1:W5:Y:S01]  /*0d60*/  LDG.E R185, desc[UR40][R4.64] ;  /* 0x0000002804b97981 */ /* 0x001362000c1e1900 */
[----:B------:R-:W-:Y:S05]  /*0d70*/  BRA `(.L_x_8) ;  /* 0x0000000000087947 */ /* 0x000fea0003800000 */
.L_x_9:
[----:B------:R-:W-:Y:S02]  /*0d80*/  ULDC UR4, c[0x0][0x580] ;  /* 0x0001600000047ab9 */ /* 0x000fe40000000800 */
[----:B------:R-:W-:-:S07]  /*0d90*/  IMAD.U32 R185, RZ, RZ, UR4 ;  /* 0x00000004ffb97e24 */ /* 0x000fce000f8e00ff */
.L_x_8:
[----:B------:R-:W-:Y:S02]  /*0da0*/  ULDC.64 UR4, c[0x0][0x5a0] ;  /* 0x0001680000047ab9 */ /* 0x000fe40000000a00 */
[----:B------:R-:W-:-:S04]  /*0db0*/  ISETP.NE.U32.AND P0, PT, RZ, UR4, PT ;  /* 0x00000004ff007c0c */ /* 0x000fc8000bf05070 */
[----:B------:R-:W-:-:S13]  /*0dc0*/  ISETP.NE.AND.EX P0, PT, RZ, UR5, PT, P0 ;  /* 0x00000005ff007c0c */ /* 0x000fda000bf05300 */
[----:B------:R-:W-:Y:S05]  /*0dd0*/  @!P0 BRA `(.L_x_10) ;  /* 0x00000000001c8947 */ /* 0x000fea0003800000 */
[----:B01----:R-:W0:Y:S02]  /*0de0*/  LDC.64 R4, c[0x0][0x5a0] ;  /* 0x00016800ff047b82 */ /* 0x003e240000000a00 */
[----:B0-----:R-:W2:Y:S02]  /*0df0*/  LDG.E.64 R4, desc[UR40][R4.64] ;  /* 0x0000002804047981 */ /* 0x001ea4000c1e1b00 */
[----:B--2---:R-:W-:-:S04]  /*0e00*/  ISETP.NE.U32.AND P0, PT, R4, RZ, PT ;  /* 0x000000ff0400720c */ /* 0x004fc80003f05070 */
[----:B------:R-:W-:-:S13]  /*0e10*/  ISETP.NE.AND.EX P0, PT, R5, RZ, PT, P0 ;  /* 0x000000ff0500720c */ /* 0x000fda0003f05300 */
[----:B------:R-:W-:Y:S05]  /*0e20*/  @!P0 BRA `(.L_x_10) ;  /* 0x0000000000088947 */ /* 0x000fea0003800000 */
[----:B------:R0:W5:Y:S01]  /*0e30*/  LD.E R184, desc[UR40][R4.64] ;  /* 0x0000002804b87980 */ /* 0x000162000c101900 */
[----:B------:R-:W-:Y:S05]  /*0e40*/  BRA `(.L_x_11) ;  /* 0x0000000000247947 */ /* 0x000fea0003800000 */
.L_x_10:
[----:B------:R-:W-:Y:S02]  /*0e50*/  ULDC.64 UR4, c[0x0][0x590] ;  /* 0x0001640000047ab9 */ /* 0x000fe40000000a00 */
[----:B------:R-:W-:-:S04]  /*0e60*/  ISETP.NE.U32.AND P0, PT, RZ, UR4, PT ;  /* 0x00000004ff007c0c */ /* 0x000fc8000bf05070 */
[----:B------:R-:W-:-:S13]  /*0e70*/  ISETP.NE.AND.EX P0, PT, RZ, UR5, PT, P0 ;  /* 0x00000005ff007c0c */ /* 0x000fda000bf05300 */
[----:B------:R-:W-:Y:S05]  /*0e80*/  @!P0 BRA `(.L_x_12) ;  /* 0x00000000000c8947 */ /* 0x000fea0003800000 */
[----:B01----:R-:W0:Y:S02]  /*0e90*/  LDC.64 R4, c[0x0][0x590] ;  /* 0x00016400ff047b82 */ /* 0x003e240000000a00 */
[----:B0-----:R1:W5:Y:S01]  /*0ea0*/  LDG.E R184, desc[UR40][R4.64] ;  /* 0x0000002804b87981 */ /* 0x001362000c1e1900 */
[----:B------:R-:W-:Y:S05]  /*0eb0*/  BRA `(.L_x_11) ;  /* 0x0000000000087947 */ /* 0x000fea0003800000 */
.L_x_12:
[----:B------:R-:W-:Y:S02]  /*0ec0*/  ULDC UR4, c[0x0][0x584] ;  /* 0x0001610000047ab9 */ /* 0x000fe40000000800 */
[----:B------:R-:W-:-:S07]  /*0ed0*/  IMAD.U32 R184, RZ, RZ, UR4 ;  /* 0x00000004ffb87e24 */ /* 0x000fce000f8e00ff */
.L_x_11:
[----:B------:R-:W-:-:S13]  /*0ee0*/  LOP3.LUT P0, RZ, R0, 0xff, RZ, 0xc0, !PT ;  /* 0x000000ff00ff7812 */ /* 0x000fda000780c0ff */
[----:B------:R-:W-:Y:S05]  /*0ef0*/  @!P0 EXIT ;  /* 0x000000000000894d */ /* 0x000fea0003800000 */
[----:B------:R-:W-:Y:S01]  /*0f00*/  ULDC UR4, c[0x0][0x28c] ;  /* 0x0000a30000047ab9 */ /* 0x000fe20000000800 */
[----:B------:R-:W-:Y:S01]  /*0f10*/  LOP3.LUT R198, R16, 0x1, RZ, 0xfc, !PT ;  /* 0x0000000110c67812 */ /* 0x000fe200078efcff */
[----:B------:R-:W-:Y:S01]  /*0f20*/  UIADD3 UR4, UR4, 0x1f, URZ ;  /* 0x0000001f04047890 */ /* 0x000fe2000fffe03f */
[----:B------:R-:W-:Y:S01]  /*0f30*/  UMOV UR36, URZ ;  /* 0x0000003f00247c82 */ /* 0x000fe20008000000 */
[----:B------:R-:W-:Y:S02]  /*0f40*/  UMOV UR37, URZ ;  /* 0x0000003f00257c82 */ /* 0x000fe40008000000 */
[----:B------:R-:W-:-:S04]  /*0f50*/  USHF.R.S32.HI UR5, URZ, 0x1f, UR4 ;  /* 0x0000001f3f057899 */ /* 0x000fc80008011404 */
[----:B------:R-:W-:-:S04]  /*0f60*/  ULEA.HI UR5, UR5, UR4, URZ, 0x5 ;  /* 0x0000000405057291 */ /* 0x000fc8000f8f283f */
[----:B------:R-:W-:-:S12]  /*0f70*/  USHF.R.S32.HI UR38, URZ, 0x5, UR5 ;  /* 0x000000053f267899 */ /* 0x000fd80008011405 */
.L_x_338:
[----:B------:R-:W-:Y:S01]  /*0f80*/  LOP3.LUT R0, R23, 0x80, RZ, 0xc0, !PT ;  /* 0x0000008017007812 */ /* 0x000fe200078ec0ff */
[----:B------:R-:W2:Y:S01]  /*0f90*/  S2UR UR6, SR_CgaCtaId ;  /* 0x00000000000679c3 */ /* 0x000ea20000008800 */
[----:B------:R-:W-:Y:S02]  /*0fa0*/  UMOV UR39, 0x400 ;  /* 0x0000040000277882 */ /* 0x000fe40000000000 */
[----:B------:R-:W-:-:S06]  /*0fb0*/  SHF.R.U32.HI R0, RZ, 0x7, R0 ;  /* 0x00000007ff007819 */ /* 0x000fcc0000011600 */
[----:B---3--:R-:W3:Y:S01]  /*0fc0*/  SHFL.IDX PT, R0, R0, RZ, 0x1f ;  /* 0x00001fff00007589 */ /* 0x008ee200000e0000 */
[----:B--2---:R-:W-:Y:S01]  /*0fd0*/  ULEA UR39, UR6, UR39, 0x18 ;  /* 0x0000002706277291 */ /* 0x004fe2000f8ec03f */
[----:B---3--:R-:W-:-:S13]  /*0fe0*/  R2UR UR4, R0 ;  /* 0x00000000000472ca */ /* 0x008fda00000e0000 */
[----:B------:R-:W-:-:S04]  /*0ff0*/  ULEA.HI UR5, UR4, UR4, URZ, 0x1 ;  /* 0x0000000404057291 */ /* 0x000fc8000f8f083f */
[----:B------:R-:W-:-:S04]  /*1000*/  ULOP3.LUT UR5, UR5, 0xffffe, URZ, 0xc0, !UPT ;  /* 0x000ffffe05057892 */ /* 0x000fc8000f8ec03f */
[----:B------:R-:W-:-:S03]  /*1010*/  UIADD3 UR5, UR4, -UR5, URZ ;  /* 0x8000000504057290 */ /* 0x000fc6000fffe03f */
[----:B------:R-:W-:Y:S01]  /*1020*/  ULDC UR4, c[0x0][0x28c] ;  /* 0x0000a30000047ab9 */ /* 0x000fe20000000800 */
[----:B------:R-:W-:Y:S01]  /*1030*/  ULEA UR5, UR5, UR39, 0xc ;  /* 0x0000002705057291 */ /* 0x000fe2000f8e603f */
[----:B------:R-:W-:-:S03]  /*1040*/  ISETP.LT.AND P0, PT, RZ, UR4, PT ;  /* 0x00000004ff007c0c */ /* 0x000fc6000bf01270 */
[----:B------:R-:W-:-:S04]  /*1050*/  UIADD3 UR5, UR5, 0x180, URZ ;  /* 0x0000018005057890 */ /* 0x000fc8000fffe03f */
[----:B------:R-:W-:-:S04]  /*1060*/  USHF.R.U32.HI UR5, URZ, 0x4, UR5 ;  /* 0x000000043f057899 */ /* 0x000fc80008011605 */
[----:B------:R-:W-:Y:S02]  /*1070*/  ULOP3.LUT UR42, UR5, 0x3fff, URZ, 0xc0, !UPT ;  /* 0x00003fff052a7892 */ /* 0x000fe4000f8ec03f */
[----:B-1--45:R-:W-:Y:S10]  /*1080*/  @P0 BRA `(.L_x_13) ;  /* 0x0000000000400947 */ /* 0x032ff40003800000 */
[----:B------:R-:W-:Y:S01]  /*1090*/  MOV R0, 0x0 ;  /* 0x0000000000007802 */ /* 0x000fe20000000f00 */
[----:B------:R-:W-:Y:S01]  /*10a0*/  ULDC.64 UR4, c[0x4][0x68] ;  /* 0x01001a0000047ab9 */ /* 0x000fe20000000a00 */
[----:B------:R-:W-:Y:S01]  /*10b0*/  ULDC.64 UR6, c[0x4][0x8] ;  /* 0x0100020000067ab9 */ /* 0x000fe20000000a00 */
[----:B01----:R-:W-:Y:S01]  /*10c0*/  IMAD.U32 R4, RZ, RZ, UR4 ;  /* 0x00000004ff047e24 */ /* 0x003fe2000f8e00ff */
[----:B------:R0:W1:Y:S01]  /*10d0*/  LDC.64 R14, c[0x4][R0] ;  /* 0x01000000000e7b82 */ /* 0x0000620000000a00 */
[----:B------:R-:W-:Y:S01]  /*10e0*/  IMAD.U32 R5, RZ, RZ, UR5 ;  /* 0x00000005ff057e24 */ /* 0x000fe2000f8e00ff */
[----:B------:R-:W-:Y:S01]  /*10f0*/  ULDC.64 UR4, c[0x4][0x70] ;  /* 0x01001c0000047ab9 */ /* 0x000fe20000000a00 */
[----:B------:R-:W-:Y:S02]  /*1100*/  IMAD.U32 R10, RZ, RZ, UR6 ;  /* 0x00000006ff0a7e24 */ /* 0x000fe4000f8e00ff */
[----:B------:R-:W-:Y:S02]  /*1110*/  IMAD.U32 R6, RZ, RZ, UR4 ;  /* 0x00000004ff067e24 */ /* 0x000fe4000f8e00ff */
[----:B------:R-:W-:-:S02]  /*1120*/  IMAD.U32 R7, RZ, RZ, UR5 ;  /* 0x00000005ff077e24 */ /* 0x000fc4000f8e00ff */
[----:B------:R-:W-:Y:S02]  /*1130*/  IMAD.U32 R11, RZ, RZ, UR7 ;  /* 0x00000007ff0b7e24 */ /* 0x000fe4000f8e00ff */
[----:B------:R-:W-:Y:S02]  /*1140*/  IMAD.MOV.U32 R8, RZ, RZ, 0x1e1 ;  /* 0x000001e1ff087424 */ /* 0x000fe400078e00ff */
[----:B------:R-:W-:Y:S02]  /*1150*/  IMAD.MOV.U32 R12, RZ, RZ, 0x1 ;  /* 0x00000001ff0c7424 */ /* 0x000fe400078e00ff */
[----:B0-----:R-:W-:-:S07]  /*1160*/  IMAD.MOV.U32 R13, RZ, RZ, RZ ;  /* 0x000000ffff0d7224 */ /* 0x001fce00078e00ff */
[----:B------:R-:W-:-:S07]  /*1170*/  LEPC R20, `(.L_x_13) ;  /* 0x000000001014794e */ /* 0x000fce0000000000 */
[----:B-1---5:R-:W-:Y:S05]  /*1180*/  CALL.ABS.NOINC R14 ;  /* 0x000000000e007343 */ /* 0x022fea0003c00000 */
.L_x_13:
[----:B------:R-:W-:-:S13]  /*1190*/  ISETP.NE.AND P0, PT, R198, 0x3, PT ;  /* 0x00000003c600780c */ /* 0x000fda0003f05270 */
[----:B------:R-:W-:Y:S05]  /*11a0*/  @!P0 BRA `(.L_x_14) ;  /* 0x0000000000048947 */ /* 0x000fea0003800000 */
[----:B------:R-:W-:Y:S01]  /*11b0*/  BPT.TRAP 0x1 ;  /* 0x000000040000795c */ /* 0x000fe20000300000 */
.L_x_14:
[----:B------:R-:W-:Y:S02]  /*11c0*/  IMAD.U32 R3, RZ, RZ, UR37 ;  /* 0x00000025ff037e24 */ /* 0x000fe4000f8e00ff */
[----:B------:R-:W-:-:S03]  /*11d0*/  IMAD.U32 R0, RZ, RZ, UR36 ;  /* 0x00000024ff007e24 */ /* 0x000fc6000f8e00ff */
[----:B------:R-:W-:Y:S02]  /*11e0*/  LEA R3, R3, UR39, 0x3 ;  /* 0x0000002703037c11 */ /* 0x000fe4000f8e18ff */
[----:B------:R-:W-:-:S04]  /*11f0*/  SHF.L.U32 R0, R0, 0x1f, RZ ;  /* 0x0000001f00007819 */ /* 0x000fc800000006ff */
[----:B------:R2:W3:Y:S01]  /*1200*/  SYNCS.PHASECHK.TRANS64.TRYWAIT P1, [R3+URZ], R0 ;  /* 0x00000000030075a7 */ /* 0x0004e2000802017f */
[----:B------:R-:W-:Y:S05]  /*1210*/  @!P0 BRA `(.L_x_15) ;  /* 0x0000000000048947 */ /* 0x000fea0003800000 */
[----:B------:R-:W-:Y:S01]  /*1220*/  BPT.TRAP 0x1 ;  /* 0x000000040000795c */ /* 0x000fe20000300000 */
.L_x_15:
[----:B---3--:R-:W-:Y:S05]  /*1230*/  @P1 BRA `(.L_x_16) ;  /* 0x0000000000081947 */ /* 0x008fea0003800000 */
[----:B------:R-:W3:Y:S02]  /*1240*/  SYNCS.PHASECHK.TRANS64.TRYWAIT P1, [R3+URZ], R0 ;  /* 0x00000000030075a7 */ /* 0x000ee4000802017f */
[----:B---3--:R-:W-:Y:S05]  /*1250*/  @!P1 BRA `(.L_x_17) ;  /* 0x000000dc00ec9947 */ /* 0x008fea0003800000 */
.L_x_16:
[----:B------:R-:W-:-:S04]  /*1260*/  UISETP.LT.AND UP0, UPT, UR38, 0x1, UPT ;  /* 0x000000012600788c */ /* 0x000fc8000bf01270 */
[----:B------:R-:W-:-:S06]  /*1270*/  USEL UR4, UR38, 0x1, UP0 ;  /* 0x0000000126047887 */ /* 0x000fcc0008000000 */
[----:B--23--:R-:W-:Y:S01]  /*1280*/  IMAD.U32 R0, RZ, RZ, UR4 ;  /* 0x00000004ff007e24 */ /* 0x00cfe2000f8e00ff */
[----:B------:R-:W-:Y:S05]  /*1290*/  WARPSYNC.ALL ;  /* 0x0000000000007948 */ /* 0x000fea0003800000 */
[----:B------:R-:W-:-:S04]  /*12a0*/  IADD3 R0, -R0, UR38, RZ ;  /* 0x0000002600007c10 */ /* 0x000fc8000fffe1ff */
[----:B------:R-:W-:Y:S01]  /*12b0*/  ISETP.GE.AND P1, PT, R0, 0x1, PT ;  /* 0x000000010000780c */ /* 0x000fe20003f26270 */
[----:B------:R-:W-:Y:S01]  /*12c0*/  UIADD3 UR4, UR39, 0x30180, URZ ;  /* 0x0003018027047890 */ /* 0x000fe2000fffe03f */
[----:B------:R-:W-:Y:S01]  /*12d0*/  WARPGROUP.ARRIVE ;  /* 0x00000000000079c5 */ /* 0x000fe20000000000 */
[----:B------:R-:W-:Y:S01]  /*12e0*/  UMOV UR9, 0x80000020 ;  /* 0x8000002000097882 */ /* 0x000fe20000000000 */
[----:B------:R-:W-:Y:S01]  /*12f0*/  UMOV UR11, 0x80000020 ;  /* 0x80000020000b7882 */ /* 0x000fe20000000000 */
[----:B------:R-:W-:Y:S02]  /*1300*/  USHF.R.U32.HI UR5, URZ, 0x4, UR4 ;  /* 0x000000043f057899 */ /* 0x000fe40008011604 */
[----:B------:R-:W-:Y:S02]  /*1310*/  ULOP3.LUT UR4, UR42, 0x10000, URZ, 0xfc, !UPT ;  /* 0x000100002a047892 */ /* 0x000fe4000f8efc3f */
[----:B------:R-:W-:Y:S02]  /*1320*/  ULOP3.LUT UR5, UR5, 0x3fff, URZ, 0xc0, !UPT ;  /* 0x00003fff05057892 */ /* 0x000fe4000f8ec03f */
[----:B------:R-:W-:-:S02]  /*1330*/  ULEA UR6, UR37, UR4, 0xb ;  /* 0x0000000425067291 */ /* 0x000fc4000f8e583f */
[----:B------:R-:W-:Y:S01]  /*1340*/  ULOP3.LUT UR5, UR5, 0x10000, URZ, 0xfc, !UPT ;  /* 0x0001000005057892 */ /* 0x000fe2000f8efc3f */
[----:B------:R-:W-:Y:S01]  /*1350*/  UMOV UR17, UR9 ;  /* 0x0000000900117c82 */ /* 0x000fe20008000000 */
[----:B------:R-:W-:Y:S02]  /*1360*/  UMOV UR19, 0x80000020 ;  /* 0x8000002000137882 */ /* 0x000fe40000000000 */
[----:B------:R-:W-:Y:S01]  /*1370*/  UIMAD UR7, UR37, 0x140, UR5 ;  /* 0x00000140250778a4 */ /* 0x000fe2000f8e0205 */
[----:B------:R-:W-:Y:S01]  /*1380*/  UMOV UR8, UR6 ;  /* 0x0000000600087c82 */ /* 0x000fe20008000000 */
[----:B------:R-:W-:Y:S02]  /*1390*/  UMOV UR13, UR9 ;  /* 0x00000009000d7c82 */ /* 0x000fe40008000000 */
[----:B------:R-:W-:Y:S01]  /*13a0*/  UIADD3 UR18, UR7, 0x40, URZ ;  /* 0x0000004007127890 */ /* 0x000fe2000fffe03f */
[----:B------:R-:W-:Y:S02]  /*13b0*/  UMOV UR16, UR8 ;  /* 0x0000000800107c82 */ /* 0x000fe40008000000 */
[----:B------:R-:W-:Y:S01]  /*13c0*/  UMOV UR10, UR7 ;  /* 0x00000007000a7c82 */ /* 0x000fe20008000000 */
[----:B------:R-:W-:Y:S01]  /*13d0*/  UIADD3 UR14, UR7, 0x80, URZ ;  /* 0x00000080070e7890 */ /* 0x000fe2000fffe03f */
[----:B------:R-:W-:Y:S01]  /*13e0*/  HGMMA.64x16x16.F32.BF16 R176, gdesc[UR8], RZ, !UPT, gsb0 ;  /* 0x0020000008b079f0 */ /* 0x000fe2000c0018ff */
[----:B------:R-:W-:Y:S01]  /*13f0*/  UMOV UR12, UR8 ;  /* 0x00000008000c7c82 */ /* 0x000fe20008000000 */
[----:B------:R-:W-:Y:S01]  /*1400*/  UMOV UR15, 0x80000020 ;  /* 0x80000020000f7882 */ /* 0x000fe20000000000 */
[----:B------:R-:W-:Y:S01]  /*1410*/  UIADD3 UR26, UR7, 0xc0, URZ ;  /* 0x000000c0071a7890 */ /* 0x000fe2000fffe03f */
[----:B------:R-:W-:Y:S01]  /*1420*/  UMOV UR24, UR8 ;  /* 0x0000000800187c82 */ /* 0x000fe20008000000 */
[----:B------:R-:W-:Y:S01]  /*1430*/  UMOV UR25, UR9 ;  /* 0x0000000900197c82 */ /* 0x000fe20008000000 */
[----:B------:R-:W-:Y:S01]  /*1440*/  UMOV UR27, 0x80000020 ;  /* 0x80000020001b7882 */ /* 0x000fe20000000000 */
[----:B------:R-:W-:Y:S01]  /*1450*/  UIADD3 UR22, UR7, 0x100, URZ ;  /* 0x0000010007167890 */ /* 0x000fe2000fffe03f */
[----:B------:R-:W-:Y:S01]  /*1460*/  UMOV UR20, UR8 ;  /* 0x0000000800147c82 */ /* 0x000fe20008000000 */
[----:B------:R-:W-:Y:S01]  /*1470*/  UMOV UR21, UR9 ;  /* 0x0000000900157c82 */ /* 0x000fe20008000000 */
[----:B------:R-:W-:Y:S01]  /*1480*/  UMOV UR23, 0x80000020 ;  /* 0x8000002000177882 */ /* 0x000fe20000000000 */
[----:B------:R-:W-:-:S02]  /*1490*/  WARPGROUP.DEPBAR.LE gsb0, 0x0 ;  /* 0x00008000000079c5 */ /* 0x000fc40000010000 */
[----:B------:R-:W-:-:S06]  /*14a0*/  WARPGROUP.ARRIVE ;  /* 0x00000000000079c5 */ /* 0x000fcc0000000000 */
[----:B------:R-:W-:Y:S03]  /*14b0*/  HGMMA.64x16x16.F32.BF16 R144, gdesc[UR16], RZ, !UPT, gsb0 ;  /* 0x00200000109079f0 */ /* 0x000fe6000c0018ff */
[----:B------:R-:W-:Y:S02]  /*14c0*/  WARPGROUP.DEPBAR.LE gsb0, 0x0 ;  /* 0x00008000000079c5 */ /* 0x000fe40000010000 */
[----:B------:R-:W-:-:S06]  /*14d0*/  WARPGROUP.ARRIVE ;  /* 0x00000000000079c5 */ /* 0x000fcc0000000000 */
[----:B------:R-:W-:Y:S01]  /*14e0*/  HGMMA.64x16x16.F32.BF16 R112, gdesc[UR12], RZ, !UPT, gsb0 ;  /* 0x002000000c7079f0 */ /* 0x000fe2000c0018ff */
[----:B------:R-:W-:Y:S02]  /*14f0*/  UIADD3 UR12, UR6, 0x200, URZ ;  /* 0x00000200060c7890 */ /* 0x000fe4000fffe03f */
[----:B------:R-:W-:Y:S02]  /*1500*/  WARPGROUP.DEPBAR.LE gsb0, 0x0 ;  /* 0x00008000000079c5 */ /* 0x000fe40000010000 */
[----:B------:R-:W-:-:S06]  /*1510*/  WARPGROUP.ARRIVE ;  /* 0x00000000000079c5 */ /* 0x000fcc0000000000 */
[----:B------:R-:W-:Y:S03]  /*1520*/  HGMMA.64x16x16.F32.BF16 R80, gdesc[UR24], RZ, !UPT, gsb0 ;  /* 0x00200000185079f0 */ /* 0x000fe6000c0018ff */
[----:B------:R-:W-:Y:S02]  /*1530*/  WARPGROUP.DEPBAR.LE gsb0, 0x0 ;  /* 0x00008000000079c5 */ /* 0x000fe40000010000 */
[----:B------:R-:W-:-:S06]  /*1540*/  WARPGROUP.ARRIVE ;  /* 0x00000000000079c5 */ /* 0x000fcc0000000000 */
[----:B------:R-:W-:Y:S01]  /*1550*/  HGMMA.64x16x16.F32.BF16 R48, gdesc[UR20], RZ, !UPT, gsb0 ;  /* 0x00200000143079f0 */ /* 0x000fe2000c0018ff */
[----:B------:R-:W-:Y:S01]  /*1560*/  UMOV UR20, UR12 ;  /* 0x0000000c00147c82 */ /* 0x000fe20008000000 */
[----:B------:R-:W-:Y:S01]  /*1570*/  UMOV UR21, 0x80000020 ;  /* 0x8000002000157882 */ /* 0x000fe20000000000 */
[----:B------:R-:W-:Y:S01]  /*1580*/  UMOV UR24, UR20 ;  /* 0x0000001400187c82 */ /* 0x000fe20008000000 */
[----:B------:R-:W-:Y:S01]  /*1590*/  UMOV UR25, UR21 ;  /* 0x0000001500197c82 */ /* 0x000fe20008000000 */
[----:B------:R-:W-:Y:S01]  /*15a0*/  UMOV UR12, UR20 ;  /* 0x00000014000c7c82 */ /* 0x000fe20008000000 */
[----:B------:R-:W-:Y:S01]  /*15b0*/  UMOV UR13, UR21 ;  /* 0x00000015000d7c82 */ /* 0x000fe20008000000 */
[----:B------:R-:W-:Y:S01]  /*15c0*/  UMOV UR16, UR20 ;  /* 0x0000001400107c82 */ /* 0x000fe20008000000 */
[----:B------:R-:W-:Y:S01]  /*15d0*/  UMOV UR17, UR21 ;  /* 0x0000001500117c82 */ /* 0x000fe20008000000 */
[----:B------:R-:W-:Y:S01]  /*15e0*/  UMOV UR8, UR20 ;  /* 0x0000001400087c82 */ /* 0x000fe20008000000 */
[----:B------:R-:W-:Y:S01]  /*15f0*/  UMOV UR9, UR21 ;  /* 0x0000001500097c82 */ /* 0x000fe20008000000 */
[----:B------:R-:W-:-:S02]  /*1600*/  WARPGROUP.DEPBAR.LE gsb0, 0x0 ;  /* 0x00008000000079c5 */ /* 0x000fc40000010000 */
[----:B------:R-:W-:-:S06]  /*1610*/  WARPGROUP.ARRIVE ;  /* 0x00000000000079c5 */ /* 0x000fcc0000000000 */
[----:B------:R-:W-:Y:S03]  /*1620*/  HGMMA.64x16x16.F32.BF16 R40, gdesc[UR20], RZ, !UPT, gsb0 ;  /* 0x00200000142879f0 */ /* 0x000fe6000c0018ff */
[----:B------:R-:W-:Y:S02]  /*1630*/  WARPGROUP.DEPBAR.LE gsb0, 0x0 ;  /* 0x00008000000079c5 */ /* 0x000fe40000010000 */
        /* <DEDUP_REMOVED lines=24> */
[----:B------:R-:W-:Y:S01]  /*17c0*/  HGMMA.64x16x16.F32.BF16 R160, gdesc[UR8], RZ, !UPT, gsb0 ;  /* 0x0020000008a079f0 */ /* 0x000fe2000c0018ff */
[----:B------:R-:W-:Y:S02]  /*17d0*/  UMOV UR9, 0x80000020 ;  /* 0x8000002000097882 */ /* 0x000fe40000000000 */
[----:B------:R-:W-:Y:S02]  /*17e0*/  WARPGROUP.DEPBAR.LE gsb0, 0x0 ;  /* 0x00008000000079c5 */ /* 0x000fe40000010000 */
[----:B------:R-:W-:-:S06]  /*17f0*/  WARPGROUP.ARRIVE ;  /* 0x00000000000079c5 */ /* 0x000fcc0000000000 */
[----:B------:R-:W-:Y:S01]  /*1800*/  HGMMA.64x16x16.F32.BF16 R128, gdesc[UR16], RZ, !UPT, gsb0 ;  /* 0x00200000108079f0 */ /* 0x000fe2000c0018ff */
[----:B------:R-:W-:Y:S02]  /*1810*/  UIADD3 UR16, UR6, 0x600, URZ ;  /* 0x0000060006107890 */ /* 0x000fe4000fffe03f */
[----:B------:R-:W-:Y:S02]  /*1820*/  WARPGROUP.DEPBAR.LE gsb0, 0x0 ;  /* 0x00008000000079c5 */ /* 0x000fe40000010000 */
[----:B------:R-:W-:-:S06]  /*1830*/  WARPGROUP.ARRIVE ;  /* 0x00000000000079c5 */ /* 0x000fcc0000000000 */
[----:B------:R-:W-:Y:S01]  /*1840*/  HGMMA.64x16x16.F32.BF16 R96, gdesc[UR12], RZ, !UPT, gsb0 ;  /* 0x002000000c6079f0 */ /* 0x000fe2000c0018ff */
[----:B------:R-:W-:-:S07]  /*1850*/  UIADD3 UR12, UR6, 0x2, URZ ;  /* 0x00000002060c7890 */ /* 0x000fce000fffe03f */
[----:B------:R-:W-:Y:S01]  /*1860*/  UMOV UR8, UR12 ;  /* 0x0000000c00087c82 */ /* 0x000fe20008000000 */
[----:B------:R-:W-:Y:S02]  /*1870*/  WARPGROUP.DEPBAR.LE gsb0, 0x0 ;  /* 0x00008000000079c5 */ /* 0x000fe40000010000 */
[----:B------:R-:W-:-:S06]  /*1880*/  WARPGROUP.ARRIVE ;  /* 0x00000000000079c5 */ /* 0x000fcc0000000000 */
[----:B------:R-:W-:Y:S01]  /*1890*/  HGMMA.64x16x16.F32.BF16 R64, gdesc[UR24], RZ, !UPT, gsb0 ;  /* 0x00200000184079f0 */ /* 0x000fe2000c0018ff */
[----:B------:R-:W-:Y:S01]  /*18a0*/  UMOV UR24, UR8 ;  /* 0x0000000800187c82 */ /* 0x000fe20008000000 */
[----:B------:R-:W-:Y:S01]  /*18b0*/  UMOV UR25, UR9 ;  /* 0x0000000900197c82 */ /* 0x000fe20008000000 */
        /* <DEDUP_REMOVED lines=9> */
[----:B------:R-:W-:Y:S02]  /*1950*/  WARPGROUP.DEPBAR.LE gsb0, 0x0 ;  /* 0x00008000000079c5 */ /* 0x000fe40000010000 */
[----:B------:R-:W-:-:S06]  /*1960*/  WARPGROUP.ARRIVE ;  /* 0x00000000000079c5 */ /* 0x000fcc0000000000 */
[----:B------:R-:W-:Y:S01]  /*1970*/  HGMMA.64x16x16.F32.BF16 R24, gdesc[UR20], RZ, !UPT, gsb0 ;  /* 0x00200000141879f0 */ /* 0x000fe2000c0018ff */
[----:B------:R-:W-:Y:S01]  /*1980*/  UMOV UR22, UR26 ;  /* 0x0000001a00167c82 */ /* 0x000fe20008000000 */
[----:B------:R-:W-:Y:S01]  /*1990*/  UMOV UR23, UR27 ;  /* 0x0000001b00177c82 */ /* 0x000fe20008000000 */
[----:B------:R-:W-:Y:S01]  /*19a0*/  UIADD3 UR26, UR7, 0x102, URZ ;  /* 0x00000102071a7890 */ /* 0x000fe2000fffe03f */
[----:B------:R-:W-:Y:S01]  /*19b0*/  UMOV UR27, 0x80000020 ;  /* 0x80000020001b7882 */ /* 0x000fe20000000000 */
[----:B------:R-:W-:Y:S02]  /*19c0*/  WARPGROUP.DEPBAR.LE gsb0, 0x0 ;  /* 0x00008000000079c5 */ /* 0x000fe40000010000 */
[----:B------:R-:W-:-:S06]  /*19d0*/  WARPGROUP.ARRIVE ;  /* 0x00000000000079c5 */ /* 0x000fcc0000000000 */
[----:B------:R-:W-:Y:S01]  /*19e0*/  HGMMA.64x16x16.F32.BF16 R56, gdesc[UR20], RZ, !UPT, gsb0 ;  /* 0x00200000143879f0 */ /* 0x000fe2000c0018ff */
[----:B------:R-:W-:Y:S01]  /*19f0*/  UMOV UR22, UR10 ;  /* 0x0000000a00167c82 */ /* 0x000fe20008000000 */
[----:B------:R-:W-:Y:S01]  /*1a00*/  UMOV UR23, UR11 ;  /* 0x0000000b00177c82 */ /* 0x000fe20008000000 */
[----:B------:R-:W-:Y:S01]  /*1a10*/  UMOV UR11, 0x80000020 ;  /* 0x80000020000b7882 */ /* 0x000fe20000000000 */
[----:B------:R-:W-:Y:S02]  /*1a20*/  WARPGROUP.DEPBAR.LE gsb0, 0x0 ;  /* 0x00008000000079c5 */ /* 0x000fe40000010000 */
[----:B------:R-:W-:-:S06]  /*1a30*/  WARPGROUP.ARRIVE ;  /* 0x00000000000079c5 */ /* 0x000fcc0000000000 */
[----:B------:R-:W-:Y:S01]  /*1a40*/  HGMMA.64x16x16.F32.BF16 R88, gdesc[UR12], RZ, !UPT, gsb0 ;  /* 0x002000000c5879f0 */ /* 0x000fe2000c0018ff */
[----:B------:R-:W-:Y:S01]  /*1a50*/  UIADD3 UR14, UR7, 0x2, URZ ;  /* 0x00000002070e7890 */ /* 0x000fe2000fffe03f */
[----:B------:R-:W-:Y:S01]  /*1a60*/  UMOV UR12, UR8 ;  /* 0x00000008000c7c82 */ /* 0x000fe20008000000 */
[----:B------:R-:W-:Y:S01]  /*1a70*/  UMOV UR13, UR9 ;  /* 0x00000009000d7c82 */ /* 0x000fe20008000000 */
[----:B------:R-:W-:-:S04]  /*1a80*/  UMOV UR15, 0x80000020 ;  /* 0x80000020000f7882 */ /* 0x000fc80000000000 */
[----:B------:R-:W-:Y:S01]  /*1a90*/  UMOV UR10, UR14 ;  /* 0x0000000e000a7c82 */ /* 0x000fe20008000000 */
        /* <DEDUP_REMOVED lines=11> */
[----:B------:R-:W-:Y:S02]  /*1b50*/  UIADD3 UR20, UR7, 0x82, URZ ;  /* 0x0000008207147890 */ /* 0x000fe4000fffe03f */
[----:B------:R-:W-:Y:S01]  /*1b60*/  UIADD3 UR22, UR7, 0xc2, URZ ;  /* 0x000000c207167890 */ /* 0x000fe2000fffe03f */
[----:B------:R-:W-:Y:S01]  /*1b70*/  UMOV UR21, UR9 ;  /* 0x0000000900157c82 */ /* 0x000fe20008000000 */
[----:B------:R-:W-:Y:S01]  /*1b80*/  UMOV UR23, 0x80000020 ;  /* 0x8000002000177882 */ /* 0x000fe20000000000 */
[----:B------:R-:W-:Y:S02]  /*1b90*/  UIADD3 UR7, UR6, 0x202, URZ ;  /* 0x0000020206077890 */ /* 0x000fe4000fffe03f */
[----:B------:R-:W-:Y:S01]  /*1ba0*/  UMOV UR18, UR20 ;  /* 0x0000001400127c82 */ /* 0x000fe20008000000 */
[----:B------:R-:W-:Y:S01]  /*1bb0*/  UMOV UR20, UR8 ;  /* 0x0000000800147c82 */ /* 0x000fe20008000000 */
[----:B------:R-:W-:-:S02]  /*1bc0*/  WARPGROUP.DEPBAR.LE gsb0, 0x0 ;  /* 0x00008000000079c5 */ /* 0x000fc40000010000 */
[----:B------:R-:W-:-:S06]  /*1bd0*/  WARPGROUP.ARRIVE ;  /* 0x00000000000079c5 */ /* 0x000fcc0000000000 */
[----:B------:R-:W-:Y:S03]  /*1be0*/  HGMMA.64x16x16.F32.BF16 R176, gdesc[UR8], R176, gsb0 ;  /* 0x0020000008b079f0 */ /* 0x000fe600080018b0 */
[----:B------:R-:W-:Y:S02]  /*1bf0*/  WARPGROUP.DEPBAR.LE gsb0, 0x0 ;  /* 0x00008000000079c5 */ /* 0x000fe40000010000 */
        /* <DEDUP_REMOVED lines=10> */
[----:B------:R-:W-:Y:S01]  /*1ca0*/  HGMMA.64x16x16.F32.BF16 R48, gdesc[UR24], R48, gsb0 ;  /* 0x00200000183079f0 */ /* 0x000fe20008001830 */
        /* <DEDUP_REMOVED lines=10> */
[----:B------:R-:W-:-:S02]  /*1d50*/  UIADD3 UR7, UR6, 0x402, URZ ;  /* 0x0000040206077890 */ /* 0x000fc4000fffe03f */
[----:B------:R-:W-:Y:S01]  /*1d60*/  UIADD3 UR6, UR6, 0x602, URZ ;  /* 0x0000060206067890 */ /* 0x000fe2000fffe03f */
        /* <DEDUP_REMOVED lines=66> */
[----:B------:R-:W-:Y:S05]  /*2190*/  @!P1 BRA `(.L_x_18) ;  /* 0x0000001000349947 */ /* 0x000fea0003800000 */
[----:B------:R-:W-:Y:S01]  /*21a0*/  UIADD3 UR6, UR37, 0x1, URZ ;  /* 0x0000000125067890 */ /* 0x000fe2000fffe03f */
[----:B------:R-:W-:-:S03]  /*21b0*/  IMAD.MOV.U32 R3, RZ, RZ, R0 ;  /* 0x000000ffff037224 */ /* 0x000fc600078e0000 */
[----:B------:R-:W-:-:S04]  /*21c0*/  UISETP.NE.AND UP0, UPT, UR6, 0x6, UPT ;  /* 0x000000060600788c */ /* 0x000fc8000bf05270 */
[----:B------:R-:W-:Y:S02]  /*21d0*/  USEL UR7, URZ, 0x1, UP0 ;  /* 0x000000013f077887 */ /* 0x000fe40008000000 */
[----:B------:R-:W-:Y:S02]  /*21e0*/  USEL UR6, UR6, URZ, UP0 ;  /* 0x0000003f06067287 */ /* 0x000fe40008000000 */
[----:B------:R-:W-:-:S06]  /*21f0*/  ULOP3.LUT UR7, UR36, UR7, URZ, 0x3c, !UPT ;  /* 0x0000000724077292 */ /* 0x000fcc000f8e3c3f */
[----:B------:R-:W-:Y:S01]  /*2200*/  IMAD.U32 R6, RZ, RZ, UR7 ;  /* 0x00000007ff067e24 */ /* 0x000fe2000f8e00ff */
[----:B------:R-:W-:-:S06]  /*2210*/  UMOV UR7, UR37 ;  /* 0x0000002500077c82 */ /* 0x000fcc0008000000 */
.L_x_25:
[----:B------:R-:W-:Y:S05]  /*2220*/  @!P0 BRA `(.L_x_19) ;  /* 0x0000000000048947 */ /* 0x000fea0003800000 */
[----:B------:R-:W-:Y:S01]  /*2230*/  BPT.TRAP 0x1 ;  /* 0x000000040000795c */ /* 0x000fe20000300000 */
.L_x_19:
[----:B------:R-:W-:Y:S01]  /*2240*/  ULEA UR8, UR6, UR39, 0x3 ;  /* 0x0000002706087291 */ /* 0x000fe2000f8e183f */
[----:B01----:R-:W-:-:S08]  /*2250*/  SHF.L.U32 R4, R6, 0x1f, RZ ;  /* 0x0000001f06047819 */ /* 0x003fd000000006ff */
[----:B------:R0:W1:Y:S01]  /*2260*/  SYNCS.PHASECHK.TRANS64.TRYWAIT P1, [UR8], R4 ;  /* 0x00000004ff0075a7 */ /* 0x0000620008020148 */
[----:B------:R-:W-:Y:S05]  /*2270*/  @!P0 BRA `(.L_x_20) ;  /* 0x0000000000048947 */ /* 0x000fea0003800000 */
[----:B------:R-:W-:Y:S01]  /*2280*/  BPT.TRAP 0x1 ;  /* 0x000000040000795c */ /* 0x000fe20000300000 */
.L_x_20:
[----:B-1----:R-:W-:Y:S05]  /*2290*/  @P1 BRA `(.L_x_21) ;  /* 0x0000000000081947 */ /* 0x002fea0003800000 */
[----:B------:R-:W1:Y:S02]  /*22a0*/  SYNCS.PHASECHK.TRANS64.TRYWAIT P1, [UR8], R4 ;  /* 0x00000004ff0075a7 */ /* 0x000e640008020148 */
[----:B-1----:R-:W-:Y:S05]  /*22b0*/  @!P1 BRA `(.L_x_22) ;  /* 0x000000cc00e89947 */ /* 0x002fea0003800000 */
.L_x_21:
[----:B------:R-:W-:Y:S01]  /*22c0*/  ULEA UR8, UR6, UR4, 0xb ;  /* 0x0000000406087291 */ /* 0x000fe2000f8e583f */
[----:B------:R-:W-:Y:S01]  /*22d0*/  WARPGROUP.ARRIVE ;  /* 0x00000000000079c5 */ /* 0x000fe20000000000 */
[----:B------:R-:W-:Y:S01]  /*22e0*/  UIMAD UR10, UR6, 0x140, UR5 ;  /* 0x00000140060a78a4 */ /* 0x000fe2000f8e0205 */
[----:B------:R-:W-:Y:S01]  /*22f0*/  UMOV UR9, 0x80000020 ;  /* 0x8000002000097882 */ /* 0x000fe20000000000 */
[----:B------:R-:W-:Y:S02]  /*2300*/  UMOV UR11, 0x80000020 ;  /* 0x80000020000b7882 */ /* 0x000fe40000000000 */
[----:B------:R-:W-:Y:S01]  /*2310*/  UIADD3 UR14, UR10, 0x40, URZ ;  /* 0x000000400a0e7890 */ /* 0x000fe2000fffe03f */
[----:B------:R-:W-:Y:S01]  /*2320*/  UMOV UR12, UR8 ;  /* 0x00000008000c7c82 */ /* 0x000fe20008000000 */
[----:B------:R-:W-:Y:S01]  /*2330*/  UMOV UR13, UR9 ;  /* 0x00000009000d7c82 */ /* 0x000fe20008000000 */
[----:B------:R-:W-:Y:S02]  /*2340*/  UMOV UR15, 0x80000020 ;  /* 0x80000020000f7882 */ /* 0x000fe40000000000 */
[----:B------:R-:W-:Y:S01]  /*2350*/  HGMMA.64x16x16.F32.BF16 R176, gdesc[UR8], R176, gsb0 ;  /* 0x0020000008b079f0 */ /* 0x000fe200080018b0 */
        /* <DEDUP_REMOVED lines=12> */
[----:B------:R-:W-:Y:S01]  /*2420*/  UMOV UR30, UR10 ;  /* 0x0000000a001e7c82 */ /* 0x000fe20008000000 */
[----:B------:R-:W-:Y:S01]  /*2430*/  UMOV UR31, UR11 ;  /* 0x0000000b001f7c82 */ /* 0x000fe20008000000 */
[----:B------:R-:W-:Y:S01]  /*2440*/  UIADD3 UR9, UR8, 0x400, URZ ;  /* 0x0000040008097890 */ /* 0x000fe2000fffe03f */
[----:B------:R-:W-:-:S02]  /*2450*/  WARPGROUP.DEPBAR.LE gsb0, 0x0 ;  /* 0x00008000000079c5 */ /* 0x000fc40000010000 */
[----:B------:R-:W-:-:S06]  /*2460*/  WARPGROUP.ARRIVE ;  /* 0x00000000000079c5 */ /* 0x000fcc0000000000 */
[----:B------:R-:W-:Y:S01]  /*2470*/  HGMMA.64x16x16.F32.BF16 R144, gdesc[UR12], R144, gsb0 ;  /* 0x002000000c9079f0 */ /* 0x000fe20008001890 */
[----:B------:R-:W-:Y:S02]  /*2480*/  UIADD3 UR12, UR8, 0x200, URZ ;  /* 0x00000200080c7890 */ /* 0x000fe4000fffe03f */
        /* <DEDUP_REMOVED lines=21> */
[----:B------:R-:W-:Y:S01]  /*25e0*/  HGMMA.64x16x16.F32.BF16 R40, gdesc[UR24], R40, gsb0 ;  /* 0x00200000182879f0 */ /* 0x000fe20008001828 */
[----:B------:R-:W-:Y:S01]  /*25f0*/  UIADD3 UR24, UR8, 0x600, URZ ;  /* 0x0000060008187890 */ /* 0x000fe2000fffe03f */
[----:B------:R-:W-:Y:S01]  /*2600*/  UMOV UR25, 0x80000020 ;  /* 0x8000002000197882 */ /* 0x000fe20000000000 */
        /* <DEDUP_REMOVED lines=13> */
[----:B------:R-:W-:Y:S01]  /*26e0*/  UMOV UR31, UR11 ;  /* 0x0000000b001f7c82 */ /* 0x000fe20008000000 */
        /* <DEDUP_REMOVED lines=8> */
[----:B------:R-:W-:Y:S01]  /*2770*/  UIADD3 UR9, UR8, 0x2, URZ ;  /* 0x0000000208097890 */ /* 0x000fe2000fffe03f */
[----:B------:R-:W-:-:S02]  /*2780*/  WARPGROUP.DEPBAR.LE gsb0, 0x0 ;  /* 0x00008000000079c5 */ /* 0x000fc40000010000 */
[----:B------:R-:W-:-:S06]  /*2790*/  WARPGROUP.ARRIVE ;  /* 0x00000000000079c5 */ /* 0x000fcc0000000000 */
[----:B------:R-:W-:Y:S01]  /*27a0*/  HGMMA.64x16x16.F32.BF16 R160, gdesc[UR28], R160, gsb0 ;  /* 0x002000001ca079f0 */ /* 0x000fe200080018a0 */
[----:B------:R-:W-:Y:S01]  /*27b0*/  UMOV UR30, UR26 ;  /* 0x0000001a001e7c82 */ /* 0x000fe20008000000 */
[----:B------:R-:W-:Y:S01]  /*27c0*/  UMOV UR31, UR27 ;  /* 0x0000001b001f7c82 */ /* 0x000fe20008000000 */
[----:B------:R-:W-:Y:S02]  /*27d0*/  WARPGROUP.DEPBAR.LE gsb0, 0x0 ;  /* 0x00008000000079c5 */ /* 0x000fe40000010000 */
        /* <DEDUP_REMOVED lines=17> */
[----:B------:R-:W-:Y:S01]  /*28f0*/  UIADD3 UR30, UR10, 0x102, URZ ;  /* 0x000001020a1e7890 */ /* 0x000fe2000fffe03f */
[----:B------:R-:W-:Y:S01]  /*2900*/  UMOV UR31, 0x80000020 ;  /* 0x80000020001f7882 */ /* 0x000fe20000000000 */
        /* <DEDUP_REMOVED lines=13> */
[----:B------:R-:W-:Y:S02]  /*29e0*/  UIADD3 UR16, UR10, 0x2, URZ ;  /* 0x000000020a107890 */ /* 0x000fe4000fffe03f */
[----:B------:R-:W-:Y:S01]  /*29f0*/  UIADD3 UR18, UR10, 0x42, URZ ;  /* 0x000000420a127890 */ /* 0x000fe2000fffe03f */
[----:B------:R-:W-:Y:S01]  /*2a00*/  UMOV UR19, 0x80000020 ;  /* 0x8000002000137882 */ /* 0x000fe20000000000 */
[----:B------:R-:W-:Y:S02]  /*2a10*/  WARPGROUP.DEPBAR.LE gsb0, 0x0 ;  /* 0x00008000000079c5 */ /* 0x000fe40000010000 */
[----:B------:R-:W-:-:S06]  /*2a20*/  WARPGROUP.ARRIVE ;  /* 0x00000000000079c5 */ /* 0x000fcc0000000000 */
[----:B------:R-:W-:Y:S01]  /*2a30*/  HGMMA.64x16x16.F32.BF16 R120, gdesc[UR12], R120, gsb0 ;  /* 0x002000000c7879f0 */ /* 0x000fe20008001878 */
[----:B------:R-:W-:Y:S01]  /*2a40*/  UMOV UR12, UR9 ;  /* 0x00000009000c7c82 */ /* 0x000fe20008000000 */
[----:B------:R-:W-:Y:S01]  /*2a50*/  UMOV UR13, 0x80000020 ;  /* 0x80000020000d7882 */ /* 0x000fe20000000000 */
        /* <DEDUP_REMOVED lines=12> */
[----:B------:R-:W-:Y:S01]  /*2b20*/  UIADD3 UR26, UR10, 0xc2, URZ ;  /* 0x000000c20a1a7890 */ /* 0x000fe2000fffe03f */
[----:B------:R-:W-:Y:S01]  /*2b30*/  UMOV UR24, UR12 ;  /* 0x0000000c00187c82 */ /* 0x000fe20008000000 */
[----:B------:R-:W-:Y:S01]  /*2b40*/  UMOV UR25, UR13 ;  /* 0x0000000d00197c82 */ /* 0x000fe20008000000 */
        /* <DEDUP_REMOVED lines=95> */
[----:B------:R-:W-:Y:S01]  /*3140*/  BPT.TRAP 0x1 ;  /* 0x000000040000795c */ /* 0x000fe20000300000 */
.L_x_23:
[----:B------:R-:W-:Y:S01]  /*3150*/  ULEA UR8, UR7, UR39, 0x3 ;  /* 0x0000002707087291 */ /* 0x000fe2000f8e183f */
[----:B------:R-:W-:-:S03]  /*3160*/  ISETP.GT.U32.AND P1, PT, R16, 0x1, PT ;  /* 0x000000011000780c */ /* 0x000fc60003f24070 */
[----:B------:R-:W-:-:S04]  /*3170*/  UIADD3 UR8, UR8, 0x30, URZ ;  /* 0x0000003008087890 */ /* 0x000fc8000fffe03f */
[----:B------:R-:W-:-:S09]  /*3180*/  UPRMT UR8, URZ, 0x654, UR8 ;  /* 0x000006543f087896 */ /* 0x000fd20008000008 */
[----:B------:R-:W-:Y:S01]  /*3190*/  SYNCS.ARRIVE.TRANS64.RED.A1T0 RZ, [UR8], RZ ;  /* 0x000000ffffff79a7 */ /* 0x000fe20008100408 */
[----:B------:R-:W-:Y:S05]  /*31a0*/  @P1 BRA `(.L_x_24) ;  /* 0x0000000000041947 */ /* 0x000fea0003800000 */
[----:B------:R-:W-:Y:S01]  /*31b0*/  BPT.TRAP 0x1 ;  /* 0x000000040000795c */ /* 0x000fe20000300000 */
.L_x_24:
[----:B------:R-:W-:Y:S01]  /*31c0*/  UIADD3 UR6, UR6, 0x1, URZ ;  /* 0x0000000106067890 */ /* 0x000fe2000fffe03f */
[C---:B------:R-:W-:Y:S01]  /*31d0*/  ISETP.GT.AND P1, PT, R3.reuse, 0x1, PT ;  /* 0x000000010300780c */ /* 0x040fe20003f24270 */
[----:B------:R-:W-:Y:S01]  /*31e0*/  UIADD3 UR7, UR7, 0x1, URZ ;  /* 0x0000000107077890 */ /* 0x000fe2000fffe03f */
[----:B------:R-:W-:Y:S01]  /*31f0*/  VIADD R3, R3, 0xffffffff ;  /* 0xffffffff03037836 */ /* 0x000fe20000000000 */
[----:B------:R-:W-:Y:S02]  /*3200*/  UISETP.NE.AND UP0, UPT, UR6, 0x6, UPT ;  /* 0x000000060600788c */ /* 0x000fe4000bf05270 */
[----:B------:R-:W-:Y:S02]  /*3210*/  UISETP.NE.AND UP1, UPT, UR7, 0x6, UPT ;  /* 0x000000060700788c */ /* 0x000fe4000bf25270 */
[----:B------:R-:W-:Y:S02]  /*3220*/  USEL UR8, URZ, 0x1, UP0 ;  /* 0x000000013f087887 */ /* 0x000fe40008000000 */
[----:B------:R-:W-:-:S02]  /*3230*/  USEL UR6, UR6, URZ, UP0 ;  /* 0x0000003f06067287 */ /* 0x000fc40008000000 */
[----:B------:R-:W-:Y:S02]  /*3240*/  USEL UR7, UR7, URZ, UP1 ;  /* 0x0000003f07077287 */ /* 0x000fe40008800000 */
[----:B------:R-:W-:Y:S01]  /*3250*/  LOP3.LUT R6, R6, UR8, RZ, 0x3c, !PT ;  /* 0x0000000806067c12 */ /* 0x000fe2000f8e3cff */
[----:B------:R-:W-:Y:S09]  /*3260*/  @P1 BRA `(.L_x_25) ;  /* 0xffffffec00ec1947 */ /* 0x000ff2000383ffff */
.L_x_18:
[----:B------:R-:W2:Y:S02]  /*3270*/  LDC R3, c[0x0][0x28c] ;  /* 0x0000a300ff037b82 */ /* 0x000ea40000000800 */
[----:B--2---:R-:W-:-:S13]  /*3280*/  ISETP.GE.AND P1, PT, R3, 0x1, PT ;  /* 0x000000010300780c */ /* 0x004fda0003f26270 */
[----:B------:R-:W-:Y:S05]  /*3290*/  @!P1 BRA `(.L_x_26) ;  /* 0x0000000000349947 */ /* 0x000fea0003800000 */
[----:B------:R-:W-:Y:S05]  /*32a0*/  @!P0 BRA `(.L_x_27) ;  /* 0x0000000000048947 */ /* 0x000fea0003800000 */
[----:B------:R-:W-:Y:S01]  /*32b0*/  BPT.TRAP 0x1 ;  /* 0x000000040000795c */ /* 0x000fe20000300000 */
.L_x_27:
[----:B------:R-:W-:Y:S01]  /*32c0*/  VIADD R0, R0, UR37 ;  /* 0x0000002500007c36 */ /* 0x000fe20008000000 */
[----:B------:R-:W-:-:S03]  /*32d0*/  ISETP.GT.U32.AND P0, PT, R16, 0x1, PT ;  /* 0x000000011000780c */ /* 0x000fc60003f04070 */
[----:B01----:R-:W-:-:S05]  /*32e0*/  IMAD.WIDE.U32 R4, R0, -0x55555555, RZ ;  /* 0xaaaaaaab00047825 */ /* 0x003fca00078e00ff */
[----:B------:R-:W-:-:S05]  /*32f0*/  SHF.R.U32.HI R5, RZ, 0x2, R5 ;  /* 0x00000002ff057819 */ /* 0x000fca0000011605 */
[----:B------:R-:W-:-:S05]  /*3300*/  IMAD R0, R5, -0x6, R0 ;  /* 0xfffffffa05007824 */ /* 0x000fca00078e0200 */
[----:B------:R-:W-:-:S05]  /*3310*/  LEA R0, R0, UR39, 0x3 ;  /* 0x0000002700007c11 */ /* 0x000fca000f8e18ff */
[----:B------:R-:W-:-:S05]  /*3320*/  VIADD R0, R0, 0x30 ;  /* 0x0000003000007836 */ /* 0x000fca0000000000 */
[----:B------:R-:W-:-:S04]  /*3330*/  PRMT R0, RZ, 0x654, R0 ;  /* 0x00000654ff007816 */ /* 0x000fc80000000000 */
[----:B------:R2:W-:Y:S01]  /*3340*/  SYNCS.ARRIVE.TRANS64.RED.A1T0 RZ, [R0+URZ], RZ ;  /* 0x000000ff00ff79a7 */ /* 0x0005e2000810043f */
[----:B------:R-:W-:Y:S05]  /*3350*/  @P0 BRA `(.L_x_26) ;  /* 0x0000000000040947 */ /* 0x000fea0003800000 */
[----:B------:R-:W-:Y:S01]  /*3360*/  BPT.TRAP 0x1 ;  /* 0x000000040000795c */ /* 0x000fe20000300000 */
.L_x_26:
[----:B------:R-:W3:Y:S01]  /*3370*/  LDC R6, c[0x0][0x288] ;  /* 0x0000a200ff067b82 */ /* 0x000ee20000000800 */
[--C-:B--2---:R-:W-:Y:S01]  /*3380*/  SHF.R.U32.HI R0, RZ, 0x7, R23.reuse ;  /* 0x00000007ff007819 */ /* 0x104fe20000011617 */
[----:B------:R-:W-:Y:S01]  /*3390*/  IMAD R9, R19, 0x50, RZ ;  /* 0x0000005013097824 */ /* 0x000fe200078e02ff */
[----:B------:R-:W-:Y:S01]  /*33a0*/  SHF.R.U32.HI R3, RZ, 0x2, R23 ;  /* 0x00000002ff037819 */ /* 0x000fe20000011617 */
[----:B------:R-:W-:Y:S01]  /*33b0*/  UIADD3 UR37, UR38, UR37, URZ ;  /* 0x0000002526257290 */ /* 0x000fe2000fffe03f */
[----:B01----:R-:W-:Y:S01]  /*33c0*/  LOP3.LUT R4, R23, 0x60, RZ, 0xc0, !PT ;  /* 0x0000006017047812 */ /* 0x003fe200078ec0ff */
[----:B------:R-:W-:Y:S01]  /*33d0*/  ULDC UR7, c[0x0][0x284] ;  /* 0x0000a10000077ab9 */ /* 0x000fe20000000800 */
[----:B------:R-:W-:Y:S01]  /*33e0*/  LOP3.LUT R0, R0, 0x1, RZ, 0xc0, !PT ;  /* 0x0000000100007812 */ /* 0x000fe200078ec0ff */
[----:B------:R-:W-:Y:S01]  /*33f0*/  UISETP.GT.U32.AND UP0, UPT, UR37, 0x5, UPT ;  /* 0x000000052500788c */ /* 0x000fe2000bf04070 */
[----:B------:R-:W-:Y:S01]  /*3400*/  LOP3.LUT R3, R3, 0x7, RZ, 0xc0, !PT ;  /* 0x0000000703037812 */ /* 0x000fe200078ec0ff */
[----:B------:R-:W-:Y:S01]  /*3410*/  UISETP.GE.U32.AND UP1, UPT, UR38, 0x6, UPT ;  /* 0x000000062600788c */ /* 0x000fe2000bf26070 */
[----:B------:R-:W-:Y:S01]  /*3420*/  SHF.R.U32.HI R8, RZ, 0x1, R4 ;  /* 0x00000001ff087819 */ /* 0x000fe20000011604 */
[----:B------:R-:W-:Y:S01]  /*3430*/  IMAD.SHL.U32 R10, R0, 0x40, RZ ;  /* 0x00000040000a7824 */ /* 0x000fe200078e00ff */
[----:B------:R-:W-:Y:S01]  /*3440*/  LOP3.LUT R4, R23, 0x3, RZ, 0xc0, !PT ;  /* 0x0000000317047812 */ /* 0x000fe200078ec0ff */
[----:B------:R-:W-:Y:S01]  /*3450*/  UISETP.LT.U32.AND UP0, UPT, UR38, 0x6, UP0 ;  /* 0x000000062600788c */ /* 0x000fe20008701070 */
[--C-:B------:R-:W-:Y:S01]  /*3460*/  IADD3 R5, RZ, -R8, -R3.reuse ;  /* 0x80000008ff057210 */ /* 0x100fe20007ffe803 */
[----:B------:R-:W-:Y:S01]  /*3470*/  ULDC.64 UR8, c[0x0][0x5d0] ;  /* 0x0001740000087ab9 */ /* 0x000fe20000000a00 */
[----:B------:R-:W-:Y:S01]  /*3480*/  LOP3.LUT R19, R10, 0x40, R3, 0xe2, !PT ;  /* 0x000000400a137812 */ /* 0x000fe200078ee203 */
[----:B------:R-:W-:Y:S01]  /*3490*/  UIMAD.WIDE.U32 UR4, UR37, -0x55555555, URZ ;  /* 0xaaaaaaab250478a5 */ /* 0x000fe2000f8e003f */
[----:B------:R-:W-:Y:S01]  /*34a0*/  SHF.R.S32.HI R199, RZ, 0x1f, R2 ;  /* 0x0000001fffc77819 */ /* 0x000fe20000011402 */
[----:B------:R-:W-:Y:S01]  /*34b0*/  IMAD R3, R0, -0x40, R5 ;  /* 0xffffffc000037824 */ /* 0x000fe200078e0205 */
[----:B------:R-:W-:Y:S01]  /*34c0*/  USEL UR6, URZ, 0x1, !UP0 ;  /* 0x000000013f067887 */ /* 0x000fe2000c000000 */
[----:B------:R-:W-:Y:S01]  /*34d0*/  IMAD.SHL.U32 R0, R22, 0x200, RZ ;  /* 0x0000020016007824 */ /* 0x000fe200078e00ff */
[----:B------:R-:W-:Y:S01]  /*34e0*/  USHF.R.U32.HI UR4, URZ, 0x2, UR5 ;  /* 0x000000023f047899 */ /* 0x000fe20008011605 */
[----:B---3--:R-:W-:Y:S01]  /*34f0*/  IMAD R10, R4, -0x2, R6 ;  /* 0xfffffffe040a7824 */ /* 0x008fe200078e0206 */
[----:B------:R-:W-:Y:S01]  /*3500*/  ISETP.GE.AND P0, PT, R9, R6, PT ;  /* 0x000000060900720c */ /* 0x000fe20003f06270 */
[----:B------:R-:W-:Y:S01]  /*3510*/  IMAD.SHL.U32 R4, R23, 0x2, RZ ;  /* 0x0000000217047824 */ /* 0x000fe200078e00ff */
[----:B------:R-:W-:Y:S01]  /*3520*/  ULOP3.LUT UR36, UR36, UR6, URZ, 0x3c, !UPT ;  /* 0x0000000624247292 */ /* 0x000fe2000f8e3c3f */
[----:B------:R-:W-:Y:S01]  /*3530*/  IMAD R7, R199, UR8, RZ ;  /* 0x00000008c7077c24 */ /* 0x000fe2000f8e02ff */
[----:B------:R-:W-:Y:S01]  /*3540*/  ISETP.GE.OR P0, PT, R0, UR7, P0 ;  /* 0x0000000700007c0c */ /* 0x000fe20008706670 */
[----:B------:R-:W-:Y:S01]  /*3550*/  IMAD.WIDE R14, R22, 0x200, RZ ;  /* 0x00000200160e7825 */ /* 0x000fe200078e02ff */
[----:B------:R-:W-:Y:S01]  /*3560*/  LOP3.LUT R4, R9, 0x6, R4, 0xf8, !PT ;  /* 0x0000000609047812 */ /* 0x000fe200078ef804 */
[----:B------:R-:W-:Y:S01]  /*3570*/  UIMAD UR37, UR4, -0x6, UR37 ;  /* 0xfffffffa042578a4 */ /* 0x000fe2000f8e0225 */
[----:B------:R-:W-:Y:S01]  /*3580*/  IADD3 R3, -R0, UR7, R3 ;  /* 0x0000000700037c10 */ /* 0x000fe2000fffe103 */
[----:B------:R-:W-:Y:S01]  /*3590*/  IMAD R187, R2, UR9, R7 ;  /* 0x0000000902bb7c24 */ /* 0x000fe2000f8e0207 */
[----:B------:R-:W-:Y:S01]  /*35a0*/  SHF.R.S32.HI R5, RZ, 0x1f, R4 ;  /* 0x0000001fff057819 */ /* 0x000fe20000011404 */
[----:B------:R-:W-:Y:S01]  /*35b0*/  @UP1 ULOP3.LUT UR36, UR36, 0x1, UR4, 0x78, !UPT ;  /* 0x0000000124241892 */ /* 0x000fe2000f8e7804 */
[----:B------:R-:W-:Y:S01]  /*35c0*/  LOP3.LUT R19, R14, R19, R8, 0xfe, !PT ;  /* 0x000000130e137212 */ /* 0x000fe200078efe08 */
[----:B------:R-:W-:-:S02]  /*35d0*/  IMAD.IADD R0, R10, 0x1, -R9 ;  /* 0x000000010a007824 */ /* 0x000fc400078e0a09 */
[----:B------:R-:W-:-:S04]  /*35e0*/  IMAD.WIDE.U32 R6, R2, UR8, R4 ;  /* 0x0000000802067c25 */ /* 0x000fc8000f8e0004 */
[----:B------:R-:W-:Y:S02]  /*35f0*/  IMAD.IADD R187, R7, 0x1, R187 ;  /* 0x0000000107bb7824 */ /* 0x000fe400078e02bb */
[----:B------:R-:W-:Y:S02]  /*3600*/  IMAD.MOV.U32 R22, RZ, RZ, -0x1 ;  /* 0xffffffffff167424 */ /* 0x000fe400078e00ff */
[----:B------:R-:W-:Y:S01]  /*3610*/  IMAD.MOV.U32 R186, RZ, RZ, R6 ;  /* 0x000000ffffba7224 */ /* 0x000fe200078e0006 */
[----:B------:R-:W-:Y:S06]  /*3620*/  @P0 BRA `(.L_x_28) ;  /* 0x0000009c00500947 */ /* 0x000fec0003800000 */
[----:B------:R-:W0:Y:S01]  /*3630*/  LDC.64 R6, c[0x0][0x5c8] ;  /* 0x00017200ff067b82 */ /* 0x000e220000000a00 */
[----:B-----5:R-:W-:Y:S01]  /*3640*/  FSETP.NEU.AND P2, PT, R184, RZ, PT ;  /* 0x000000ffb800720b */ /* 0x020fe20003f4d000 */
[----:B------:R-:W-:Y:S01]  /*3650*/  BSSY B0, `(.L_x_28) ;  /* 0x00009d1000007945 */ /* 0x000fe20003800000 */
[----:B------:R-:W-:-:S04]  /*3660*/  ISETP.GT.AND P0, PT, R0, RZ, PT ;  /* 0x000000ff0000720c */ /* 0x000fc80003f04270 */
[----:B------:R-:W-:Y:S01]  /*3670*/  ISETP.GT.AND P1, PT, R3, RZ, P0 ;  /* 0x000000ff0300720c */ /* 0x000fe20000724270 */
[-C--:B0-----:R-:W-:Y:S02]  /*3680*/  IMAD R8, R15, R6.reuse, RZ ;  /* 0x000000060f087224 */ /* 0x081fe400078e02ff */
[----:B------:R-:W-:-:S04]  /*3690*/  IMAD.WIDE.U32 R186, R19, R6, R186 ;  /* 0x0000000613ba7225 */ /* 0x000fc800078e00ba */
[----:B------:R-:W-:-:S04]  /*36a0*/  IMAD R9, R19, R7, R8 ;  /* 0x0000000713097224 */ /* 0x000fc800078e0208 */
[----:B------:R-:W-:Y:S01]  /*36b0*/  IMAD.IADD R195, R187, 0x1, R9 ;  /* 0x00000001bbc37824 */ /* 0x000fe200078e0209 */
[----:B------:R-:W-:Y:S06]  /*36c0*/  @!P2 BRA `(.L_x_29) ;  /* 0x000000700024a947 */ /* 0x000fec0003800000 */
[----:B------:R-:W0:Y:S01]  /*36d0*/  LDC.64 R190, c[0x0][0x5b8] ;  /* 0x00016e00ffbe7b82 */ /* 0x000e220000000a00 */
[----:B------:R-:W-:-:S07]  /*36e0*/  ULDC.64 UR4, c[0x0][0x5c0] ;  /* 0x0001700000047ab9 */ /* 0x000fce0000000a00 */
[----:B------:R-:W1:Y:S08]  /*36f0*/  LDC.64 R8, c[0x0][0x5b0] ;  /* 0x00016c00ff087b82 */ /* 0x000e700000000a00 */
[----:B------:R-:W2:Y:S01]  /*3700*/  LDC.64 R10, c[0x0][0x5a8] ;  /* 0x00016a00ff0a7b82 */ /* 0x000ea20000000a00 */
[-C--:B0-----:R-:W-:Y:S02]  /*3710*/  IMAD R199, R199, R190.reuse, RZ ;  /* 0x000000bec7c77224 */ /* 0x081fe400078e02ff */
[----:B------:R-:W-:-:S04]  /*3720*/  IMAD.WIDE.U32 R12, R2, R190, R4 ;  /* 0x000000be020c7225 */ /* 0x000fc800078e0004 */
[----:B------:R-:W-:Y:S02]  /*3730*/  IMAD R199, R2, R191, R199 ;  /* 0x000000bf02c77224 */ /* 0x000fe400078e02c7 */
[----:B-1----:R-:W-:Y:S02]  /*3740*/  IMAD R14, R15, R8, RZ ;  /* 0x000000080f0e7224 */ /* 0x002fe400078e02ff */
[----:B------:R-:W-:Y:S02]  /*3750*/  IMAD.IADD R15, R13, 0x1, R199 ;  /* 0x000000010d0f7824 */ /* 0x000fe400078e02c7 */
[----:B------:R-:W-:Y:S02]  /*3760*/  IMAD R191, R19, R9, R14 ;  /* 0x0000000913bf7224 */ /* 0x000fe400078e020e */
[----:B------:R-:W-:-:S04]  /*3770*/  IMAD.MOV.U32 R14, RZ, RZ, R12 ;  /* 0x000000ffff0e7224 */ /* 0x000fc800078e000c */
[----:B------:R-:W-:-:S04]  /*3780*/  IMAD.WIDE.U32 R20, R19, R8, R14 ;  /* 0x0000000813147225 */ /* 0x000fc800078e000e */
[----:B------:R-:W-:Y:S01]  /*3790*/  IMAD.IADD R21, R21, 0x1, R191 ;  /* 0x0000000115157824 */ /* 0x000fe200078e02bf */
[----:B--2---:R-:W-:-:S04]  /*37a0*/  LEA R188, P2, R20, R10, 0x1 ;  /* 0x0000000a14bc7211 */ /* 0x004fc800078408ff */
[----:B------:R-:W-:-:S05]  /*37b0*/  LEA.HI.X R189, R20, R11, R21, 0x1, P2 ;  /* 0x0000000b14bd7211 */ /* 0x000fca00010f0c15 */
[----:B------:R0:W2:Y:S01]  /*37c0*/  @P1 LDG.E.LTC128B.U16 R194, desc[UR40][R188.64] ;  /* 0x00000028bcc21981 */ /* 0x0000a2000c1e1520 */
[----:B------:R-:W-:Y:S01]  /*37d0*/  LEA R20, P2, R186, UR4, 0x1 ;  /* 0x00000004ba147c11 */ /* 0x000fe2000f8408ff */
[----:B------:R-:W-:Y:S01]  /*37e0*/  IMAD.WIDE.U32 R192, R19, R8, R4 ;  /* 0x0000000813c07225 */ /* 0x000fe200078e0004 */
[----:B------:R-:W-:Y:S01]  /*37f0*/  ISETP.GT.AND P3, PT, R0, 0x1, PT ;  /* 0x000000010000780c */ /* 0x000fe20003f64270 */
[----:B------:R-:W-:Y:S02]  /*3800*/  BSSY B1, `(.L_x_30) ;  /* 0x0000012000017945 */ /* 0x000fe40003800000 */
[----:B------:R-:W-:Y:S02]  /*3810*/  IMAD.IADD R193, R191, 0x1, R193 ;  /* 0x00000001bfc17824 */ /* 0x000fe400078e02c1 */
[----:B------:R-:W-:-:S04]  /*3820*/  IMAD.WIDE.U32 R192, R2, R190, R192 ;  /* 0x000000be02c07225 */ /* 0x000fc800078e00c0 */
[----:B0-----:R-:W-:Y:S02]  /*3830*/  IMAD.SHL.U32 R188, R8, 0x8, RZ ;  /* 0x0000000808bc7824 */ /* 0x001fe400078e00ff */
[----:B--2---:R-:W-:-:S04]  /*3840*/  IMAD.U32 R21, R194, 0x10000, RZ ;  /* 0x00010000c2157824 */ /* 0x004fc800078e00ff */
[----:B------:R-:W-:-:S04]  /*3850*/  FMUL R21, R21, R184 ;  /* 0x000000b815157220 */ /* 0x000fc80000400000 */
[----:B------:R-:W-:Y:S01]  /*3860*/  FFMA R176, R176, R185, R21 ;  /* 0x000000b9b0b07223 */ /* 0x000fe20000000015 */
[----:B------:R-:W-:Y:S02]  /*3870*/  LEA.HI.X R21, R186, UR5, R195, 0x1, P2 ;  /* 0x00000005ba157c11 */ /* 0x000fe400090f0cc3 */
[----:B------:R-:W-:Y:S02]  /*3880*/  ISETP.GT.AND P2, PT, R3, RZ, P3 ;  /* 0x000000ff0300720c */ /* 0x000fe40001f44270 */
[----:B------:R-:W-:Y:S01]  /*3890*/  F2FP.BF16.F32.PACK_AB R187, RZ, R176 ;  /* 0x000000b0ffbb723e */ /* 0x000fe200000010ff */
[----:B------:R-:W-:Y:S01]  /*38a0*/  IMAD.IADD R176, R199, 0x1, R193 ;  /* 0x00000001c7b07824 */ /* 0x000fe200078e02c1 */
[C---:B------:R-:W-:Y:S02]  /*38b0*/  LEA R186, P4, R192.reuse, R10, 0x1 ;  /* 0x0000000ac0ba7211 */ /* 0x040fe400078808ff */
[----:B------:R-:W-:Y:S02]  /*38c0*/  PRMT R189, R187, 0x7610, R189 ;  /* 0x00007610bbbd7816 */ /* 0x000fe400000000bd */
[----:B------:R-:W-:-:S03]  /*38d0*/  LEA.HI.X R187, R192, R11, R176, 0x1, P4 ;  /* 0x0000000bc0bb7211 */ /* 0x000fc600020f0cb0 */
[----:B------:R0:W-:Y:S02]  /*38e0*/  @P1 STG.E.U16 desc[UR40][R20.64], R189 ;  /* 0x000000bd14001986 */ /* 0x0001e4000c101528 */
[----:B0-----:R-:W-:Y:S01]  /*38f0*/  SHF.L.U64.HI R189, R8, 0x3, R9 ;  /* 0x0000000308bd7819 */ /* 0x001fe20000010209 */
[----:B------:R-:W-:Y:S06]  /*3900*/  @!P2 BRA `(.L_x_31) ;  /* 0x000000000004a947 */ /* 0x000fec0003800000 */
[----:B------:R0:W5:Y:S02]  /*3910*/  LDG.E.LTC128B.U16 R194, desc[UR40][R186.64+0x2] ;  /* 0x00000228bac27981 */ /* 0x000164000c1e1520 */
.L_x_31:
[----:B------:R-:W-:Y:S05]  /*3920*/  BSYNC B1 ;  /* 0x0000000000017941 */ /* 0x000fea0003800000 */
.L_x_30:
[----:B-----5:R-:W-:Y:S01]  /*3930*/  IMAD.U32 R195, R194, 0x10000, RZ ;  /* 0x00010000c2c37824 */ /* 0x020fe200078e00ff */
[----:B------:R-:W-:Y:S01]  /*3940*/  ISETP.GT.AND P1, PT, R3, 0x8, P0 ;  /* 0x000000080300780c */ /* 0x000fe20000724270 */
[----:B------:R-:W-:-:S04]  /*3950*/  IMAD.WIDE.U32 R192, R19, R8, R188 ;  /* 0x0000000813c07225 */ /* 0x000fc800078e00bc */
[----:B------:R-:W-:Y:S01]  /*3960*/  FMUL R176, R195, R184 ;  /* 0x000000b8c3b07220 */ /* 0x000fe20000400000 */
[----:B------:R-:W-:Y:S01]  /*3970*/  IMAD.IADD R197, R191, 0x1, R193 ;  /* 0x00000001bfc57824 */ /* 0x000fe200078e02c1 */
[----:B------:R-:W-:Y:S02]  /*3980*/  IADD3 R195, P4, R12, R192, RZ ;  /* 0x000000c00cc37210 */ /* 0x000fe40007f9e0ff */
[----:B------:R-:W-:-:S03]  /*3990*/  FFMA R177, R177, R185, R176 ;  /* 0x000000b9b1b17223 */ /* 0x000fc600000000b0 */
[----:B------:R-:W-:Y:S01]  /*39a0*/  IMAD.X R196, R197, 0x1, R15, P4 ;  /* 0x00000001c5c47824 */ /* 0x000fe200020e060f */
[C---:B------:R-:W-:Y:S02]  /*39b0*/  LEA R176, P4, R195.reuse, R10, 0x1 ;  /* 0x0000000ac3b07211 */ /* 0x040fe400078808ff */
[----:B------:R-:W-:Y:S02]  /*39c0*/  F2FP.BF16.F32.PACK_AB R200, RZ, R177 ;  /* 0x000000b1ffc8723e */ /* 0x000fe400000010ff */
[--C-:B------:R-:W-:Y:S02]  /*39d0*/  LEA.HI.X R177, R195, R11, R196.reuse, 0x1, P4 ;  /* 0x0000000bc3b17211 */ /* 0x100fe400020f0cc4 */
[----:B------:R-:W-:Y:S02]  /*39e0*/  PRMT R195, R200, 0x7610, R195 ;  /* 0x00007610c8c37816 */ /* 0x000fe400000000c3 */
[----:B------:R-:W-:-:S03]  /*39f0*/  PRMT R196, R194, 0x7610, R196 ;  /* 0x00007610c2c47816 */ /* 0x000fc600000000c4 */
[----:B------:R1:W-:Y:S04]  /*3a00*/  @P2 STG.E.U16 desc[UR40][R20.64+0x2], R195 ;  /* 0x000002c314002986 */ /* 0x0003e8000c101528 */
[----:B------:R2:W3:Y:S01]  /*3a10*/  @P1 LDG.E.LTC128B.U16 R196, desc[UR40][R176.64] ;  /* 0x00000028b0c41981 */ /* 0x0004e2000c1e1520 */
[----:B------:R-:W-:Y:S01]  /*3a20*/  IADD3 R194, P2, R4, R192, RZ ;  /* 0x000000c004c27210 */ /* 0x000fe20007f5e0ff */
[C---:B------:R-:W-:Y:S01]  /*3a30*/  IMAD.SHL.U32 R209, R6.reuse, 0x10, RZ ;  /* 0x0000001006d17824 */ /* 0x040fe200078e00ff */
[----:B------:R-:W-:Y:S01]  /*3a40*/  SHF.L.U64.HI R211, R6, 0x4, R7 ;  /* 0x0000000406d37819 */ /* 0x000fe20000010207 */
[----:B------:R-:W-:Y:S03]  /*3a50*/  BSSY B1, `(.L_x_32) ;  /* 0x0000010000017945 */ /* 0x000fe60003800000 */
[----:B------:R-:W-:Y:S01]  /*3a60*/  IADD3 R200, P4, R209, R20, RZ ;  /* 0x00000014d1c87210 */ /* 0x000fe20007f9e0ff */
[----:B-1----:R-:W-:Y:S01]  /*3a70*/  IMAD.X R195, R5, 0x1, R197, P2 ;  /* 0x0000000105c37824 */ /* 0x002fe200010e06c5 */
[----:B------:R-:W-:Y:S01]  /*3a80*/  ISETP.GT.AND P2, PT, R3, 0x8, P3 ;  /* 0x000000080300780c */ /* 0x000fe20001f44270 */
[----:B------:R-:W-:-:S03]  /*3a90*/  IMAD.WIDE.U32 R194, R2, R190, R194 ;  /* 0x000000be02c27225 */ /* 0x000fc600078e00c2 */
[----:B--2---:R-:W-:Y:S01]  /*3aa0*/  LEA R176, P5, R194, R10, 0x1 ;  /* 0x0000000ac2b07211 */ /* 0x004fe200078a08ff */
[----:B---3--:R-:W-:-:S04]  /*3ab0*/  IMAD.U32 R201, R196, 0x10000, RZ ;  /* 0x00010000c4c97824 */ /* 0x008fc800078e00ff */
[----:B------:R-:W-:-:S04]  /*3ac0*/  FMUL R201, R201, R184 ;  /* 0x000000b8c9c97220 */ /* 0x000fc80000400000 */
[----:B------:R-:W-:Y:S01]  /*3ad0*/  FFMA R201, R178, R185, R201 ;  /* 0x000000b9b2c97223 */ /* 0x000fe200000000c9 */
[----:B------:R-:W-:-:S04]  /*3ae0*/  IMAD.IADD R178, R199, 0x1, R195 ;  /* 0x00000001c7b27824 */ /* 0x000fc800078e02c3 */
[----:B------:R-:W-:Y:S01]  /*3af0*/  F2FP.BF16.F32.PACK_AB R195, RZ, R201 ;  /* 0x000000c9ffc3723e */ /* 0x000fe200000010ff */
[----:B------:R-:W-:Y:S01]  /*3b00*/  IMAD.X R201, R211, 0x1, R21, P4 ;  /* 0x00000001d3c97824 */ /* 0x000fe200020e0615 */
[----:B------:R-:W-:-:S04]  /*3b10*/  LEA.HI.X R177, R194, R11, R178, 0x1, P5 ;  /* 0x0000000bc2b17211 */ /* 0x000fc800028f0cb2 */
[----:B------:R1:W-:Y:S01]  /*3b20*/  @P1 STG.E.U16 desc[UR40][R200.64], R195 ;  /* 0x000000c3c8001986 */ /* 0x0003e2000c101528 */
[----:B------:R-:W-:Y:S05]  /*3b30*/  @!P2 BRA `(.L_x_33) ;  /* 0x000000000004a947 */ /* 0x000fea0003800000 */
[----:B------:R2:W5:Y:S02]  /*3b40*/  LDG.E.LTC128B.U16 R196, desc[UR40][R176.64+0x2] ;  /* 0x00000228b0c47981 */ /* 0x000564000c1e1520 */
.L_x_33:
[----:B------:R-:W-:Y:S05]  /*3b50*/  BSYNC B1 ;  /* 0x0000000000017941 */ /* 0x000fea0003800000 */
.L_x_32:
[----:B-1---5:R-:W-:Y:S01]  /*3b60*/  IMAD.U32 R195, R196, 0x10000, RZ ;  /* 0x00010000c4c37824 */ /* 0x022fe200078e00ff */
[----:B------:R-:W-:Y:S01]  /*3b70*/  ISETP.GT.AND P1, PT, R0, 0x8, PT ;  /* 0x000000080000780c */ /* 0x000fe20003f24270 */
[----:B------:R-:W-:Y:S02]  /*3b80*/  BSSY B1, `(.L_x_34) ;  /* 0x000000b000017945 */ /* 0x000fe40003800000 */
[----:B------:R-:W-:Y:S01]  /*3b90*/  FMUL R178, R195, R184 ;  /* 0x000000b8c3b27220 */ /* 0x000fe20000400000 */
[----:B------:R-:W-:-:S03]  /*3ba0*/  ISETP.GT.AND P4, PT, R3, RZ, P1 ;  /* 0x000000ff0300720c */ /* 0x000fc60000f84270 */
[----:B------:R-:W-:Y:S01]  /*3bb0*/  FFMA R178, R179, R185, R178 ;  /* 0x000000b9b3b27223 */ /* 0x000fe200000000b2 */
[----:B------:R-:W-:-:S04]  /*3bc0*/  IMAD.MOV.U32 R179, RZ, RZ, R201 ;  /* 0x000000ffffb37224 */ /* 0x000fc800078e00c9 */
[----:B------:R-:W-:-:S04]  /*3bd0*/  F2FP.BF16.F32.PACK_AB R178, RZ, R178 ;  /* 0x000000b2ffb2723e */ /* 0x000fc800000010ff */
[----:B------:R-:W-:Y:S01]  /*3be0*/  PRMT R194, R178, 0x7610, R194 ;  /* 0x00007610b2c27816 */ /* 0x000fe200000000c2 */
[----:B------:R-:W-:-:S05]  /*3bf0*/  IMAD.MOV.U32 R178, RZ, RZ, R200 ;  /* 0x000000ffffb27224 */ /* 0x000fca00078e00c8 */
[----:B------:R1:W-:Y:S01]  /*3c00*/  @P2 STG.E.U16 desc[UR40][R178.64+0x2], R194 ;  /* 0x000002c2b2002986 */ /* 0x0003e2000c101528 */
[----:B------:R-:W-:Y:S05]  /*3c10*/  @!P4 BRA `(.L_x_35) ;  /* 0x000000000004c947 */ /* 0x000fea0003800000 */
[----:B------:R3:W5:Y:S02]  /*3c20*/  LDG.E.LTC128B.U16 R196, desc[UR40][R186.64+0x10] ;  /* 0x00001028bac47981 */ /* 0x000764000c1e1520 */
.L_x_35:
[----:B------:R-:W-:Y:S05]  /*3c30*/  BSYNC B1 ;  /* 0x0000000000017941 */ /* 0x000fea0003800000 */
.L_x_34:
[----:B-----5:R-:W-:Y:S01]  /*3c40*/  IMAD.U32 R195, R196, 0x10000, RZ ;  /* 0x00010000c4c37824 */ /* 0x020fe200078e00ff */
[----:B------:R-:W-:Y:S01]  /*3c50*/  ISETP.GT.AND P2, PT, R0, 0x9, PT ;  /* 0x000000090000780c */ /* 0x000fe20003f44270 */
[----:B------:R-:W-:Y:S02]  /*3c60*/  BSSY B1, `(.L_x_36) ;  /* 0x0000008000017945 */ /* 0x000fe40003800000 */
[----:B------:R-:W-:Y:S01]  /*3c70*/  FMUL R195, R195, R184 ;  /* 0x000000b8c3c37220 */ /* 0x000fe20000400000 */
[----:B------:R-:W-:-:S03]  /*3c80*/  ISETP.GT.AND P5, PT, R3, RZ, P2 ;  /* 0x000000ff0300720c */ /* 0x000fc600017a4270 */
[----:B------:R-:W-:-:S05]  /*3c90*/  FFMA R195, R180, R185, R195 ;  /* 0x000000b9b4c37223 */ /* 0x000fca00000000c3 */
[----:B------:R-:W-:-:S05]  /*3ca0*/  F2FP.BF16.F32.PACK_AB R195, RZ, R195 ;  /* 0x000000c3ffc3723e */ /* 0x000fca00000010ff */
[----:B------:R4:W-:Y:S01]  /*3cb0*/  @P4 STG.E.U16 desc[UR40][R20.64+0x10], R195 ;  /* 0x000010c314004986 */ /* 0x0009e2000c101528 */
[----:B------:R-:W-:Y:S05]  /*3cc0*/  @!P5 BRA `(.L_x_37) ;  /* 0x000000000004d947 */ /* 0x000fea0003800000 */
[----:B------:R0:W5:Y:S02]  /*3cd0*/  LDG.E.LTC128B.U16 R196, desc[UR40][R186.64+0x12] ;  /* 0x00001228bac47981 */ /* 0x000164000c1e1520 */
.L_x_37:
[----:B------:R-:W-:Y:S05]  /*3ce0*/  BSYNC B1 ;  /* 0x0000000000017941 */ /* 0x000fea0003800000 */
.L_x_36:
[----:B----45:R-:W-:Y:S01]  /*3cf0*/  IMAD.U32 R195, R196, 0x10000, RZ ;  /* 0x00010000c4c37824 */ /* 0x030fe200078e00ff */
[----:B------:R-:W-:Y:S01]  /*3d00*/  ISETP.GT.AND P4, PT, R3, 0x8, P1 ;  /* 0x000000080300780c */ /* 0x000fe20000f84270 */
[----:B------:R-:W-:Y:S02]  /*3d10*/  BSSY B1, `(.L_x_38) ;  /* 0x0000009000017945 */ /* 0x000fe40003800000 */
[----:B------:R-:W-:-:S04]  /*3d20*/  FMUL R180, R195, R184 ;  /* 0x000000b8c3b47220 */ /* 0x000fc80000400000 */
[----:B------:R-:W-:-:S05]  /*3d30*/  FFMA R180, R181, R185, R180 ;  /* 0x000000b9b5b47223 */ /* 0x000fca00000000b4 */
[----:B------:R-:W-:-:S04]  /*3d40*/  F2FP.BF16.F32.PACK_AB R180, RZ, R180 ;  /* 0x000000b4ffb4723e */ /* 0x000fc800000010ff */
[----:B------:R-:W-:Y:S02]  /*3d50*/  PRMT R181, R180, 0x7610, R181 ;  /* 0x00007610b4b57816 */ /* 0x000fe400000000b5 */
[----:B------:R-:W-:-:S03]  /*3d60*/  PRMT R180, R196, 0x7610, R180 ;  /* 0x00007610c4b47816 */ /* 0x000fc600000000b4 */
[----:B------:R4:W-:Y:S01]  /*3d70*/  @P5 STG.E.U16 desc[UR40][R20.64+0x12], R181 ;  /* 0x000012b514005986 */ /* 0x0009e2000c101528 */
[----:B------:R-:W-:Y:S05]  /*3d80*/  @!P4 BRA `(.L_x_39) ;  /* 0x000000000004c947 */ /* 0x000fea0003800000 */
[----:B------:R0:W5:Y:S02]  /*3d90*/  LDG.E.LTC128B.U16 R180, desc[UR40][R176.64+0x10] ;  /* 0x00001028b0b47981 */ /* 0x000164000c1e1520 */
.L_x_39:
[----:B------:R-:W-:Y:S05]  /*3da0*/  BSYNC B1 ;  /* 0x0000000000017941 */ /* 0x000fea0003800000 */
.L_x_38:
[----:B----45:R-:W-:Y:S01]  /*3db0*/  IMAD.U32 R181, R180, 0x10000, RZ ;  /* 0x00010000b4b57824 */ /* 0x030fe200078e00ff */
[----:B------:R-:W-:Y:S01]  /*3dc0*/  ISETP.GT.AND P5, PT, R3, 0x8, P2 ;  /* 0x000000080300780c */ /* 0x000fe200017a4270 */
[----:B------:R-:W-:Y:S01]  /*3dd0*/  IMAD.MOV.U32 R196, RZ, RZ, R192 ;  /* 0x000000ffffc47224 */ /* 0x000fe200078e00c0 */
[----:B------:R-:W-:Y:S01]  /*3de0*/  BSSY B1, `(.L_x_40) ;  /* 0x000000b000017945 */ /* 0x000fe20003800000 */
[----:B------:R-:W-:Y:S01]  /*3df0*/  FMUL R181, R181, R184 ;  /* 0x000000b8b5b57220 */ /* 0x000fe20000400000 */
[----:B------:R-:W-:Y:S02]  /*3e00*/  IMAD R9, R9, 0x78, RZ ;  /* 0x0000007809097824 */ /* 0x000fe400078e02ff */
[----:B------:R-:W-:-:S04]  /*3e10*/  IMAD.WIDE.U32 R196, R8, 0x78, R196 ;  /* 0x0000007808c47825 */ /* 0x000fc800078e00c4 */
[----:B------:R-:W-:Y:S01]  /*3e20*/  FFMA R181, R182, R185, R181 ;  /* 0x000000b9b6b57223 */ /* 0x000fe200000000b5 */
[----:B------:R-:W-:-:S04]  /*3e30*/  IMAD.IADD R205, R197, 0x1, R9 ;  /* 0x00000001c5cd7824 */ /* 0x000fc800078e0209 */
[----:B------:R-:W-:-:S05]  /*3e40*/  F2FP.BF16.F32.PACK_AB R181, RZ, R181 ;  /* 0x000000b5ffb5723e */ /* 0x000fca00000010ff */
[----:B------:R4:W-:Y:S01]  /*3e50*/  @P4 STG.E.U16 desc[UR40][R200.64+0x10], R181 ;  /* 0x000010b5c8004986 */ /* 0x0009e2000c101528 */
[----:B------:R-:W-:Y:S01]  /*3e60*/  IADD3 R193, P4, R12, R196, RZ ;  /* 0x000000c40cc17210 */ /* 0x000fe20007f9e0ff */
[----:B------:R-:W-:-:S12]  /*3e70*/  @!P5 BRA `(.L_x_41) ;  /* 0x000000000004d947 */ /* 0x000fd80003800000 */
[----:B------:R0:W5:Y:S02]  /*3e80*/  LDG.E.LTC128B.U16 R180, desc[UR40][R176.64+0x12] ;  /* 0x00001228b0b47981 */ /* 0x000164000c1e1520 */
.L_x_41:
[----:B------:R-:W-:Y:S05]  /*3e90*/  BSYNC B1 ;  /* 0x0000000000017941 */ /* 0x000fea0003800000 */
.L_x_40:
[C---:B----45:R-:W-:Y:S01]  /*3ea0*/  IMAD.U32 R181, R180.reuse, 0x10000, RZ ;  /* 0x00010000b4b57824 */ /* 0x070fe200078e00ff */
[----:B------:R-:W-:Y:S01]  /*3eb0*/  PRMT R208, R180, 0x7610, R208 ;  /* 0x00007610b4d07816 */ /* 0x000fe200000000d0 */
[----:B-1----:R-:W-:Y:S01]  /*3ec0*/  IMAD.X R194, R205, 0x1, R15, P4 ;  /* 0x00000001cdc27824 */ /* 0x002fe200020e060f */
[----:B------:R-:W-:Y:S01]  /*3ed0*/  LEA R192, P4, R193, R10, 0x1 ;  /* 0x0000000ac1c07211 */ /* 0x000fe200078808ff */
[----:B------:R-:W-:-:S03]  /*3ee0*/  FMUL R182, R181, R184 ;  /* 0x000000b8b5b67220 */ /* 0x000fc60000400000 */
[----:B------:R-:W-:Y:S01]  /*3ef0*/  LEA.HI.X R193, R193, R11, R194, 0x1, P4 ;  /* 0x0000000bc1c17211 */ /* 0x000fe200020f0cc2 */
[----:B------:R-:W-:Y:S01]  /*3f00*/  FFMA R182, R183, R185, R182 ;  /* 0x000000b9b7b67223 */ /* 0x000fe200000000b6 */
[----:B------:R-:W-:-:S04]  /*3f10*/  ISETP.GT.AND P4, PT, R3, 0x80, P0 ;  /* 0x000000800300780c */ /* 0x000fc80000784270 */
[----:B------:R-:W-:-:S05]  /*3f20*/  F2FP.BF16.F32.PACK_AB R182, RZ, R182 ;  /* 0x000000b6ffb6723e */ /* 0x000fca00000010ff */
[----:B------:R1:W-:Y:S04]  /*3f30*/  @P5 STG.E.U16 desc[UR40][R200.64+0x12], R182 ;  /* 0x000012b6c8005986 */ /* 0x0003e8000c101528 */
[----:B------:R4:W2:Y:S01]  /*3f40*/  @P4 LDG.E.LTC128B.U16 R208, desc[UR40][R192.64] ;  /* 0x00000028c0d04981 */ /* 0x0008a2000c1e1520 */
[----:B------:R-:W-:Y:S01]  /*3f50*/  IMAD.WIDE.U32 R202, R8, 0x78, R188 ;  /* 0x0000007808ca7825 */ /* 0x000fe200078e00bc */
[----:B------:R-:W-:Y:S03]  /*3f60*/  BSSY B1, `(.L_x_42) ;  /* 0x0000016000017945 */ /* 0x000fe60003800000 */
[----:B------:R-:W-:Y:S02]  /*3f70*/  IMAD.IADD R195, R9, 0x1, R203 ;  /* 0x0000000109c37824 */ /* 0x000fe400078e02cb */
[----:B------:R-:W-:-:S02]  /*3f80*/  IMAD.MOV.U32 R194, RZ, RZ, R202 ;  /* 0x000000ffffc27224 */ /* 0x000fc400078e00ca */
[----:B------:R-:W-:Y:S02]  /*3f90*/  IMAD R207, R7, 0xf0, RZ ;  /* 0x000000f007cf7824 */ /* 0x000fe400078e02ff */
[----:B------:R-:W-:-:S03]  /*3fa0*/  IMAD.WIDE.U32 R180, R19, R8, R194 ;  /* 0x0000000813b47225 */ /* 0x000fc600078e00c2 */
[----:B------:R-:W-:-:S04]  /*3fb0*/  IADD3 R180, P5, R4, R180, RZ ;  /* 0x000000b404b47210 */ /* 0x000fc80007fbe0ff */
[----:B------:R-:W-:-:S03]  /*3fc0*/  IADD3.X R181, R5, R191, R181, P5, !PT ;  /* 0x000000bf05b57210 */ /* 0x000fc60002ffe4b5 */
[----:B------:R-:W-:-:S04]  /*3fd0*/  IMAD.WIDE.U32 R180, R2, R190, R180 ;  /* 0x000000be02b47225 */ /* 0x000fc800078e00b4 */
[----:B------:R-:W-:Y:S01]  /*3fe0*/  IMAD.IADD R181, R199, 0x1, R181 ;  /* 0x00000001c7b57824 */ /* 0x000fe200078e02b5 */
[----:B----4-:R-:W-:-:S04]  /*3ff0*/  LEA R192, P5, R180, R10, 0x1 ;  /* 0x0000000ab4c07211 */ /* 0x010fc800078a08ff */
[----:B------:R-:W-:Y:S02]  /*4000*/  LEA.HI.X R193, R180, R11, R181, 0x1, P5 ;  /* 0x0000000bb4c17211 */ /* 0x000fe400028f0cb5 */
[----:B------:R-:W-:Y:S01]  /*4010*/  ISETP.GT.AND P5, PT, R3, 0x80, P3 ;  /* 0x000000800300780c */ /* 0x000fe20001fa4270 */
[----:B--2---:R-:W-:-:S04]  /*4020*/  IMAD.U32 R183, R208, 0x10000, RZ ;  /* 0x00010000d0b77824 */ /* 0x004fc800078e00ff */
[----:B------:R-:W-:-:S04]  /*4030*/  FMUL R183, R183, R184 ;  /* 0x000000b8b7b77220 */ /* 0x000fc80000400000 */
[----:B------:R-:W-:Y:S01]  /*4040*/  FFMA R168, R168, R185, R183 ;  /* 0x000000b9a8a87223 */ /* 0x000fe200000000b7 */
[----:B-1----:R-:W-:-:S04]  /*4050*/  IMAD.WIDE.U32 R182, R6, 0xf0, R200 ;  /* 0x000000f006b67825 */ /* 0x002fc800078e00c8 */
[----:B------:R-:W-:Y:S01]  /*4060*/  F2FP.BF16.F32.PACK_AB R168, RZ, R168 ;  /* 0x000000a8ffa8723e */ /* 0x000fe200000010ff */
[----:B------:R-:W-:Y:S02]  /*4070*/  IMAD.IADD R181, R183, 0x1, R207 ;  /* 0x00000001b7b57824 */ /* 0x000fe400078e02cf */
[----:B------:R-:W-:-:S05]  /*4080*/  @P4 IMAD.MOV.U32 R180, RZ, RZ, R182 ;  /* 0x000000ffffb44224 */ /* 0x000fca00078e00b6 */
[----:B------:R1:W-:Y:S01]  /*4090*/  @P4 STG.E.U16 desc[UR40][R180.64], R168 ;  /* 0x000000a8b4004986 */ /* 0x0003e2000c101528 */
[----:B------:R-:W-:Y:S05]  /*40a0*/  @!P5 BRA `(.L_x_43) ;  /* 0x000000000004d947 */ /* 0x000fea0003800000 */
[----:B------:R2:W5:Y:S02]  /*40b0*/  LDG.E.LTC128B.U16 R208, desc[UR40][R192.64+0x2] ;  /* 0x00000228c0d07981 */ /* 0x000564000c1e1520 */
.L_x_43:
[----:B------:R-:W-:Y:S05]  /*40c0*/  BSYNC B1 ;  /* 0x0000000000017941 */ /* 0x000fea0003800000 */
.L_x_42:
[----:B-----5:R-:W-:Y:S01]  /*40d0*/  IMAD.U32 R197, R208, 0x10000, RZ ;  /* 0x00010000d0c57824 */ /* 0x020fe200078e00ff */
[----:B-1----:R-:W-:Y:S01]  /*40e0*/  IADD3 R168, P4, R188, R196, RZ ;  /* 0x000000c4bca87210 */ /* 0x002fe20007f9e0ff */
[----:B------:R-:W-:Y:S02]  /*40f0*/  BSSY B1, `(.L_x_44) ;  /* 0x0000014000017945 */ /* 0x000fe40003800000 */
[----:B------:R-:W-:Y:S01]  /*4100*/  FMUL R200, R197, R184 ;  /* 0x000000b8c5c87220 */ /* 0x000fe20000400000 */
[----:B------:R-:W-:-:S04]  /*4110*/  IMAD.WIDE.U32 R196, R6, 0xf0, R178 ;  /* 0x000000f006c47825 */ /* 0x000fc800078e00b2 */
[----:B------:R-:W-:Y:S01]  /*4120*/  FFMA R200, R169, R185, R200 ;  /* 0x000000b9a9c87223 */ /* 0x000fe200000000c8 */
[----:B------:R-:W-:Y:S01]  /*4130*/  IMAD.X R169, R205, 0x1, R189, P4 ;  /* 0x00000001cda97824 */ /* 0x000fe200020e06bd */
[----:B------:R-:W-:Y:S01]  /*4140*/  IADD3 R203, P4, R168, R12, RZ ;  /* 0x0000000ca8cb7210 */ /* 0x000fe20007f9e0ff */
[----:B------:R-:W-:Y:S02]  /*4150*/  IMAD.IADD R201, R207, 0x1, R197 ;  /* 0x00000001cfc97824 */ /* 0x000fe400078e02c5 */
[----:B------:R-:W-:Y:S02]  /*4160*/  F2FP.BF16.F32.PACK_AB R205, RZ, R200 ;  /* 0x000000c8ffcd723e */ /* 0x000fe400000010ff */
[----:B------:R-:W-:Y:S01]  /*4170*/  IMAD.X R200, R169, 0x1, R15, P4 ;  /* 0x00000001a9c87824 */ /* 0x000fe200020e060f */
[----:B------:R-:W-:Y:S02]  /*4180*/  LEA R204, P4, R203, R10, 0x1 ;  /* 0x0000000acbcc7211 */ /* 0x000fe400078808ff */
[----:B------:R-:W-:-:S02]  /*4190*/  PRMT R207, R205, 0x7610, R207 ;  /* 0x00007610cdcf7816 */ /* 0x000fc400000000cf */
[----:B------:R-:W-:Y:S01]  /*41a0*/  LEA.HI.X R205, R203, R11, R200, 0x1, P4 ;  /* 0x0000000bcbcd7211 */ /* 0x000fe200020f0cc8 */
[----:B------:R-:W-:Y:S01]  /*41b0*/  IMAD.MOV.U32 R200, RZ, RZ, R196 ;  /* 0x000000ffffc87224 */ /* 0x000fe200078e00c4 */
[----:B------:R-:W-:-:S04]  /*41c0*/  IADD3 R202, P4, R188, R202, RZ ;  /* 0x000000cabcca7210 */ /* 0x000fc80007f9e0ff */
[----:B------:R1:W-:Y:S01]  /*41d0*/  @P5 STG.E.U16 desc[UR40][R200.64+0x2], R207 ;  /* 0x000002cfc8005986 */ /* 0x0003e2000c101528 */
[----:B------:R-:W-:Y:S01]  /*41e0*/  ISETP.GT.AND P5, PT, R3, 0x88, P0 ;  /* 0x000000880300780c */ /* 0x000fe200007a4270 */
[----:B------:R-:W-:Y:S02]  /*41f0*/  IMAD.X R203, R195, 0x1, R189, P4 ;  /* 0x00000001c3cb7824 */ /* 0x000fe400020e06bd */
[----:B-1----:R-:W-:-:S10]  /*4200*/  IMAD.WIDE.U32 R206, R19, R8, R202 ;  /* 0x0000000813ce7225 */ /* 0x002fd400078e00ca */
[----:B------:R-:W-:Y:S05]  /*4210*/  @!P5 BRA `(.L_x_45) ;  /* 0x000000000004d947 */ /* 0x000fea0003800000 */
[----:B------:R1:W5:Y:S02]  /*4220*/  LDG.E.LTC128B.U16 R208, desc[UR40][R204.64] ;  /* 0x00000028ccd07981 */ /* 0x000364000c1e1520 */
.L_x_45:
[----:B------:R-:W-:Y:S05]  /*4230*/  BSYNC B1 ;  /* 0x0000000000017941 */ /* 0x000fea0003800000 */
.L_x_44:
[----:B------:R-:W-:Y:S01]  /*4240*/  IADD3 R206, P4, R4, R206, RZ ;  /* 0x000000ce04ce7210 */ /* 0x000fe20007f9e0ff */
[----:B-1---5:R-:W-:Y:S01]  /*4250*/  IMAD.U32 R205, R208, 0x10000, RZ ;  /* 0x00010000d0cd7824 */ /* 0x022fe200078e00ff */
[----:B------:R-:W-:Y:S02]  /*4260*/  BSSY B1, `(.L_x_46) ;  /* 0x000000f000017945 */ /* 0x000fe40003800000 */
[----:B------:R-:W-:Y:S01]  /*4270*/  IADD3.X R207, R5, R191, R207, P4, !PT ;  /* 0x000000bf05cf7210 */ /* 0x000fe200027fe4cf */
[----:B------:R-:W-:Y:S02]  /*4280*/  FMUL R205, R205, R184 ;  /* 0x000000b8cdcd7220 */ /* 0x000fe40000400000 */
[----:B------:R-:W-:-:S04]  /*4290*/  IMAD.WIDE.U32 R206, R2, R190, R206 ;  /* 0x000000be02ce7225 */ /* 0x000fc800078e00ce */
[----:B------:R-:W-:Y:S01]  /*42a0*/  FFMA R170, R170, R185, R205 ;  /* 0x000000b9aaaa7223 */ /* 0x000fe200000000cd */
[----:B------:R-:W-:Y:S01]  /*42b0*/  IMAD.IADD R205, R199, 0x1, R207 ;  /* 0x00000001c7cd7824 */ /* 0x000fe200078e02cf */
[----:B------:R-:W-:-:S03]  /*42c0*/  LEA R204, P4, R206, R10, 0x1 ;  /* 0x0000000acecc7211 */ /* 0x000fc600078808ff */
[----:B------:R-:W-:Y:S02]  /*42d0*/  F2FP.BF16.F32.PACK_AB R170, RZ, R170 ;  /* 0x000000aaffaa723e */ /* 0x000fe400000010ff */
[----:B------:R-:W-:Y:S02]  /*42e0*/  LEA.HI.X R205, R206, R11, R205, 0x1, P4 ;  /* 0x0000000bcecd7211 */ /* 0x000fe400020f0ccd */
[----:B------:R-:W-:-:S05]  /*42f0*/  IADD3 R206, P4, R209, R182, RZ ;  /* 0x000000b6d1ce7210 */ /* 0x000fca0007f9e0ff */
[----:B------:R-:W-:Y:S01]  /*4300*/  IMAD.X R207, R181, 0x1, R211, P4 ;  /* 0x00000001b5cf7824 */ /* 0x000fe200020e06d3 */
[----:B------:R-:W-:-:S04]  /*4310*/  ISETP.GT.AND P4, PT, R3, 0x88, P3 ;  /* 0x000000880300780c */ /* 0x000fc80001f84270 */
[----:B------:R1:W-:Y:S09]  /*4320*/  @P5 STG.E.U16 desc[UR40][R206.64], R170 ;  /* 0x000000aace005986 */ /* 0x0003f2000c101528 */
[----:B------:R-:W-:Y:S05]  /*4330*/  @!P4 BRA `(.L_x_47) ;  /* 0x000000000004c947 */ /* 0x000fea0003800000 */
[----:B------:R4:W5:Y:S02]  /*4340*/  LDG.E.LTC128B.U16 R208, desc[UR40][R204.64+0x2] ;  /* 0x00000228ccd07981 */ /* 0x000964000c1e1520 */
.L_x_47:
[----:B------:R-:W-:Y:S05]  /*4350*/  BSYNC B1 ;  /* 0x0000000000017941 */ /* 0x000fea0003800000 */
.L_x_46:
[----:B-----5:R-:W-:Y:S01]  /*4360*/  IMAD.U32 R213, R208, 0x10000, RZ ;  /* 0x00010000d0d57824 */ /* 0x020fe200078e00ff */
[----:B------:R-:W-:Y:S03]  /*4370*/  BSSY B1, `(.L_x_48) ;  /* 0x000000a000017945 */ /* 0x000fe60003800000 */
[----:B-1----:R-:W-:-:S04]  /*4380*/  FMUL R170, R213, R184 ;  /* 0x000000b8d5aa7220 */ /* 0x002fc80000400000 */
[----:B------:R-:W-:Y:S01]  /*4390*/  FFMA R171, R171, R185, R170 ;  /* 0x000000b9abab7223 */ /* 0x000fe200000000aa */
[----:B------:R-:W-:-:S04]  /*43a0*/  IADD3 R170, P5, R209, R196, RZ ;  /* 0x000000c4d1aa7210 */ /* 0x000fc80007fbe0ff */
[----:B------:R-:W-:Y:S01]  /*43b0*/  F2FP.BF16.F32.PACK_AB R210, RZ, R171 ;  /* 0x000000abffd2723e */ /* 0x000fe200000010ff */
[----:B------:R-:W-:Y:S01]  /*43c0*/  IMAD.X R171, R211, 0x1, R201, P5 ;  /* 0x00000001d3ab7824 */ /* 0x000fe200028e06c9 */
[----:B------:R-:W-:-:S04]  /*43d0*/  ISETP.GT.AND P5, PT, R3, 0x80, P1 ;  /* 0x000000800300780c */ /* 0x000fc80000fa4270 */
[----:B------:R1:W-:Y:S09]  /*43e0*/  @P4 STG.E.U16 desc[UR40][R170.64+0x2], R210 ;  /* 0x000002d2aa004986 */ /* 0x0003f2000c101528 */
[----:B------:R-:W-:Y:S05]  /*43f0*/  @!P5 BRA `(.L_x_49) ;  /* 0x000000000004d947 */ /* 0x000fea0003800000 */
[----:B------:R0:W5:Y:S02]  /*4400*/  LDG.E.LTC128B.U16 R208, desc[UR40][R192.64+0x10] ;  /* 0x00001028c0d07981 */ /* 0x000164000c1e1520 */
.L_x_49:
[----:B------:R-:W-:Y:S05]  /*4410*/  BSYNC B1 ;  /* 0x0000000000017941 */ /* 0x000fea0003800000 */
.L_x_48:
[----:B-----5:R-:W-:Y:S01]  /*4420*/  IMAD.U32 R183, R208, 0x10000, RZ ;  /* 0x00010000d0b77824 */ /* 0x020fe200078e00ff */
[----:B------:R-:W-:Y:S01]  /*4430*/  ISETP.GT.AND P4, PT, R3, 0x80, P2 ;  /* 0x000000800300780c */ /* 0x000fe20001784270 */
[----:B------:R-:W-:Y:S01]  /*4440*/  @P5 IMAD.MOV.U32 R180, RZ, RZ, R182 ;  /* 0x000000ffffb45224 */ /* 0x000fe200078e00b6 */
[----:B------:R-:W-:Y:S01]  /*4450*/  BSSY B1, `(.L_x_50) ;  /* 0x0000007000017945 */ /* 0x000fe20003800000 */
[----:B------:R-:W-:-:S04]  /*4460*/  FMUL R183, R183, R184 ;  /* 0x000000b8b7b77220 */ /* 0x000fc80000400000 */
[----:B------:R-:W-:-:S05]  /*4470*/  FFMA R183, R172, R185, R183 ;  /* 0x000000b9acb77223 */ /* 0x000fca00000000b7 */
[----:B------:R-:W-:-:S05]  /*4480*/  F2FP.BF16.F32.PACK_AB R183, RZ, R183 ;  /* 0x000000b7ffb7723e */ /* 0x000fca00000010ff */
[----:B------:R0:W-:Y:S01]  /*4490*/  @P5 STG.E.U16 desc[UR40][R180.64+0x10], R183 ;  /* 0x000010b7b4005986 */ /* 0x0001e2000c101528 */
[----:B------:R-:W-:Y:S05]  /*44a0*/  @!P4 BRA `(.L_x_51) ;  /* 0x000000000004c947 */ /* 0x000fea0003800000 */
[----:B------:R0:W5:Y:S02]  /*44b0*/  LDG.E.LTC128B.U16 R208, desc[UR40][R192.64+0x12] ;  /* 0x00001228c0d07981 */ /* 0x000164000c1e1520 */
.L_x_51:
[----:B------:R-:W-:Y:S05]  /*44c0*/  BSYNC B1 ;  /* 0x0000000000017941 */ /* 0x000fea0003800000 */
.L_x_50:
[----:B0----5:R-:W-:Y:S01]  /*44d0*/  IMAD.U32 R181, R208, 0x10000, RZ ;  /* 0x00010000d0b57824 */ /* 0x021fe200078e00ff */
[----:B------:R-:W-:Y:S01]  /*44e0*/  ISETP.GT.AND P5, PT, R3, 0x88, P1 ;  /* 0x000000880300780c */ /* 0x000fe20000fa4270 */
[----:B------:R-:W-:Y:S02]  /*44f0*/  BSSY B1, `(.L_x_52) ;  /* 0x0000007000017945 */ /* 0x000fe40003800000 */
[----:B------:R-:W-:-:S04]  /*4500*/  FMUL R172, R181, R184 ;  /* 0x000000b8b5ac7220 */ /* 0x000fc80000400000 */
[----:B------:R-:W-:-:S05]  /*4510*/  FFMA R172, R173, R185, R172 ;  /* 0x000000b9adac7223 */ /* 0x000fca00000000ac */
[----:B------:R-:W-:-:S05]  /*4520*/  F2FP.BF16.F32.PACK_AB R172, RZ, R172 ;  /* 0x000000acffac723e */ /* 0x000fca00000010ff */
[----:B------:R0:W-:Y:S01]  /*4530*/  @P4 STG.E.U16 desc[UR40][R200.64+0x12], R172 ;  /* 0x000012acc8004986 */ /* 0x0001e2000c101528 */
[----:B------:R-:W-:Y:S05]  /*4540*/  @!P5 BRA `(.L_x_53) ;  /* 0x000000000004d947 */ /* 0x000fea0003800000 */
[----:B------:R0:W5:Y:S02]  /*4550*/  LDG.E.LTC128B.U16 R208, desc[UR40][R204.64+0x10] ;  /* 0x00001028ccd07981 */ /* 0x000164000c1e1520 */
.L_x_53:
[----:B------:R-:W-:Y:S05]  /*4560*/  BSYNC B1 ;  /* 0x0000000000017941 */ /* 0x000fea0003800000 */
.L_x_52:
[----:B-----5:R-:W-:Y:S01]  /*4570*/  IMAD.U32 R173, R208, 0x10000, RZ ;  /* 0x00010000d0ad7824 */ /* 0x020fe200078e00ff */
[----:B------:R-:W-:Y:S01]  /*4580*/  ISETP.GT.AND P4, PT, R3, 0x88, P2 ;  /* 0x000000880300780c */ /* 0x000fe20001784270 */
[----:B0-----:R-:W-:Y:S01]  /*4590*/  @P5 IMAD.MOV.U32 R172, RZ, RZ, R206 ;  /* 0x000000ffffac5224 */ /* 0x001fe200078e00ce */
[----:B------:R-:W-:Y:S01]  /*45a0*/  BSSY B1, `(.L_x_54) ;  /* 0x000000d000017945 */ /* 0x000fe20003800000 */
[----:B------:R-:W-:Y:S01]  /*45b0*/  FMUL R173, R173, R184 ;  /* 0x000000b8adad7220 */ /* 0x000fe20000400000 */
[----:B------:R-:W-:Y:S01]  /*45c0*/  IMAD.WIDE.U32 R168, R8, 0x78, R168 ;  /* 0x0000007808a87825 */ /* 0x000fe200078e00a8 */
[----:B------:R-:W-:-:S03]  /*45d0*/  PRMT R206, R208, 0x7610, R206 ;  /* 0x00007610d0ce7816 */ /* 0x000fc600000000ce */
[----:B------:R-:W-:-:S05]  /*45e0*/  FFMA R173, R174, R185, R173 ;  /* 0x000000b9aead7223 */ /* 0x000fca00000000ad */
[----:B------:R-:W-:-:S04]  /*45f0*/  F2FP.BF16.F32.PACK_AB R173, RZ, R173 ;  /* 0x000000adffad723e */ /* 0x000fc800000010ff */
[----:B------:R-:W-:Y:S01]  /*4600*/  PRMT R174, R173, 0x7610, R174 ;  /* 0x00007610adae7816 */ /* 0x000fe200000000ae */
[----:B------:R-:W-:Y:S02]  /*4610*/  @P5 IMAD.MOV.U32 R173, RZ, RZ, R207 ;  /* 0x000000ffffad5224 */ /* 0x000fe400078e00cf */
[----:B------:R-:W-:-:S03]  /*4620*/  IMAD.IADD R207, R9, 0x1, R169 ;  /* 0x0000000109cf7824 */ /* 0x000fc600078e02a9 */
[----:B------:R0:W-:Y:S01]  /*4630*/  @P5 STG.E.U16 desc[UR40][R172.64+0x10], R174 ;  /* 0x000010aeac005986 */ /* 0x0001e2000c101528 */
[----:B------:R-:W-:Y:S01]  /*4640*/  IADD3 R180, P5, R12, R168, RZ ;  /* 0x000000a80cb47210 */ /* 0x000fe20007fbe0ff */
[----:B------:R-:W-:-:S12]  /*4650*/  @!P4 BRA `(.L_x_55) ;  /* 0x000000000004c947 */ /* 0x000fd80003800000 */
[----:B------:R0:W5:Y:S02]  /*4660*/  LDG.E.LTC128B.U16 R206, desc[UR40][R204.64+0x12] ;  /* 0x00001228ccce7981 */ /* 0x000164000c1e1520 */
.L_x_55:
[----:B------:R-:W-:Y:S05]  /*4670*/  BSYNC B1 ;  /* 0x0000000000017941 */ /* 0x000fea0003800000 */
.L_x_54:
[----:B0----5:R-:W-:Y:S02]  /*4680*/  IMAD.U32 R173, R206, 0x10000, RZ ;  /* 0x00010000cead7824 */ /* 0x021fe400078e00ff */
[----:B------:R-:W-:Y:S01]  /*4690*/  IMAD.X R181, R207, 0x1, R15, P5 ;  /* 0x00000001cfb57824 */ /* 0x000fe200028e060f */
[----:B------:R-:W-:Y:S01]  /*46a0*/  LEA R172, P5, R180, R10, 0x1 ;  /* 0x0000000ab4ac7211 */ /* 0x000fe200078a08ff */
[----:B------:R-:W-:-:S03]  /*46b0*/  FMUL R174, R173, R184 ;  /* 0x000000b8adae7220 */ /* 0x000fc60000400000 */
[----:B------:R-:W-:Y:S01]  /*46c0*/  LEA.HI.X R173, R180, R11, R181, 0x1, P5 ;  /* 0x0000000bb4ad7211 */ /* 0x000fe200028f0cb5 */
[----:B------:R-:W-:Y:S01]  /*46d0*/  FFMA R174, R175, R185, R174 ;  /* 0x000000b9afae7223 */ /* 0x000fe200000000ae */
[----:B------:R-:W-:-:S04]  /*46e0*/  ISETP.GT.AND P5, PT, R3, 0x100, P0 ;  /* 0x000001000300780c */ /* 0x000fc800007a4270 */
[----:B------:R-:W-:-:S04]  /*46f0*/  F2FP.BF16.F32.PACK_AB R174, RZ, R174 ;  /* 0x000000aeffae723e */ /* 0x000fc800000010ff */
[----:B------:R-:W-:-:S05]  /*4700*/  PRMT R181, R174, 0x7610, R181 ;  /* 0x00007610aeb57816 */ /* 0x000fca00000000b5 */
[----:B------:R0:W-:Y:S04]  /*4710*/  @P4 STG.E.U16 desc[UR40][R170.64+0x12], R181 ;  /* 0x000012b5aa004986 */ /* 0x0001e8000c101528 */
[----:B------:R-:W2:Y:S01]  /*4720*/  @P5 LDG.E.LTC128B.U16 R206, desc[UR40][R172.64] ;  /* 0x00000028acce5981 */ /* 0x000ea2000c1e1520 */
[----:B------:R-:W-:Y:S01]  /*4730*/  IMAD.WIDE.U32 R194, R8, 0x78, R194 ;  /* 0x0000007808c27825 */ /* 0x000fe200078e00c2 */
[----:B------:R-:W-:Y:S02]  /*4740*/  BSSY B1, `(.L_x_56) ;  /* 0x0000015000017945 */ /* 0x000fe40003800000 */
[----:B------:R-:W-:-:S04]  /*4750*/  IADD3 R180, P4, R188, R194, RZ ;  /* 0x000000c2bcb47210 */ /* 0x000fc80007f9e0ff */
[----:B0-----:R-:W-:Y:S02]  /*4760*/  IADD3.X R181, R189, R9, R195, P4, !PT ;  /* 0x00000009bdb57210 */ /* 0x001fe400027fe4c3 */
[----:B------:R-:W-:Y:S01]  /*4770*/  SHF.L.U64.HI R195, R6, 0x9, R7 ;  /* 0x0000000906c37819 */ /* 0x000fe20000010207 */
[----:B------:R-:W-:-:S03]  /*4780*/  IMAD.WIDE.U32 R174, R19, R8, R180 ;  /* 0x0000000813ae7225 */ /* 0x000fc600078e00b4 */
[----:B------:R-:W-:-:S04]  /*4790*/  IADD3 R182, P4, R4, R174, RZ ;  /* 0x000000ae04b67210 */ /* 0x000fc80007f9e0ff */
[----:B------:R-:W-:Y:S02]  /*47a0*/  IADD3.X R183, R5, R191, R175, P4, !PT ;  /* 0x000000bf05b77210 */ /* 0x000fe400027fe4af */
[----:B------:R-:W-:Y:S01]  /*47b0*/  LEA R174, P4, R6, R20, 0x9 ;  /* 0x0000001406ae7211 */ /* 0x000fe200078848ff */
[----:B------:R-:W-:-:S04]  /*47c0*/  IMAD.WIDE.U32 R182, R2, R190, R182 ;  /* 0x000000be02b67225 */ /* 0x000fc800078e00b6 */
[----:B------:R-:W-:Y:S02]  /*47d0*/  IMAD.IADD R183, R199, 0x1, R183 ;  /* 0x00000001c7b77824 */ /* 0x000fe400078e02b7 */
[----:B--2---:R-:W-:-:S04]  /*47e0*/  IMAD.U32 R175, R206, 0x10000, RZ ;  /* 0x00010000ceaf7824 */ /* 0x004fc800078e00ff */
[----:B------:R-:W-:Y:S01]  /*47f0*/  FMUL R173, R175, R184 ;  /* 0x000000b8afad7220 */ /* 0x000fe20000400000 */
[----:B------:R-:W-:Y:S01]  /*4800*/  IMAD.X R175, R195, 0x1, R21, P4 ;  /* 0x00000001c3af7824 */ /* 0x000fe200020e0615 */
[----:B------:R-:W-:Y:S02]  /*4810*/  LEA R172, P4, R182, R10, 0x1 ;  /* 0x0000000ab6ac7211 */ /* 0x000fe400078808ff */
[----:B------:R-:W-:Y:S02]  /*4820*/  FFMA R160, R160, R185, R173 ;  /* 0x000000b9a0a07223 */ /* 0x000fe400000000ad */
[----:B------:R-:W-:Y:S02]  /*4830*/  LEA.HI.X R173, R182, R11, R183, 0x1, P4 ;  /* 0x0000000bb6ad7211 */ /* 0x000fe400020f0cb7 */
[----:B------:R-:W-:Y:S02]  /*4840*/  ISETP.GT.AND P4, PT, R3, 0x100, P3 ;  /* 0x000001000300780c */ /* 0x000fe40001f84270 */
[----:B------:R-:W-:-:S05]  /*4850*/  F2FP.BF16.F32.PACK_AB R160, RZ, R160 ;  /* 0x000000a0ffa0723e */ /* 0x000fca00000010ff */
[----:B------:R0:W-:Y:S06]  /*4860*/  @P5 STG.E.U16 desc[UR40][R174.64], R160 ;  /* 0x000000a0ae005986 */ /* 0x0001ec000c101528 */
[----:B------:R-:W-:Y:S05]  /*4870*/  @!P4 BRA `(.L_x_57) ;  /* 0x000000000004c947 */ /* 0x000fea0003800000 */
[----:B------:R2:W5:Y:S02]  /*4880*/  LDG.E.LTC128B.U16 R206, desc[UR40][R172.64+0x2] ;  /* 0x00000228acce7981 */ /* 0x000564000c1e1520 */
.L_x_57:
[----:B------:R-:W-:Y:S05]  /*4890*/  BSYNC B1 ;  /* 0x0000000000017941 */ /* 0x000fea0003800000 */
.L_x_56:
[----:B-----5:R-:W-:Y:S01]  /*48a0*/  IMAD.U32 R169, R206, 0x10000, RZ ;  /* 0x00010000cea97824 */ /* 0x020fe200078e00ff */
[----:B------:R-:W-:Y:S01]  /*48b0*/  IADD3 R182, P5, R188, R168, RZ ;  /* 0x000000a8bcb67210 */ /* 0x000fe20007fbe0ff */
[----:B------:R-:W-:Y:S01]  /*48c0*/  IMAD.WIDE.U32 R202, R8, 0x78, R202 ;  /* 0x0000007808ca7825 */ /* 0x000fe200078e00ca */
[----:B------:R-:W-:Y:S03]  /*48d0*/  BSSY B1, `(.L_x_58) ;  /* 0x0000017000017945 */ /* 0x000fe60003800000 */
[----:B0-----:R-:W-:Y:S01]  /*48e0*/  FMUL R160, R169, R184 ;  /* 0x000000b8a9a07220 */ /* 0x001fe20000400000 */
[----:B------:R-:W-:Y:S01]  /*48f0*/  IMAD.X R183, R207, 0x1, R189, P5 ;  /* 0x00000001cfb77824 */ /* 0x000fe200028e06bd */
[----:B------:R-:W-:Y:S02]  /*4900*/  IADD3 R168, P5, R188, R202, RZ ;  /* 0x000000cabca87210 */ /* 0x000fe40007fbe0ff */
[----:B------:R-:W-:-:S02]  /*4910*/  FFMA R160, R161, R185, R160 ;  /* 0x000000b9a1a07223 */ /* 0x000fc400000000a0 */
[----:B------:R-:W-:-:S03]  /*4920*/  IADD3.X R169, R189, R9, R203, P5, !PT ;  /* 0x00000009bda97210 */ /* 0x000fc60002ffe4cb */
[----:B------:R-:W-:Y:S01]  /*4930*/  F2FP.BF16.F32.PACK_AB R160, RZ, R160 ;  /* 0x000000a0ffa0723e */ /* 0x000fe200000010ff */
[----:B------:R-:W-:-:S03]  /*4940*/  IMAD.WIDE.U32 R194, R19, R8, R168 ;  /* 0x0000000813c27225 */ /* 0x000fc600078e00a8 */
[----:B------:R-:W-:-:S05]  /*4950*/  PRMT R161, R160, 0x7610, R161 ;  /* 0x00007610a0a17816 */ /* 0x000fca00000000a1 */
[----:B------:R0:W-:Y:S01]  /*4960*/  @P4 STG.E.U16 desc[UR40][R174.64+0x2], R161 ;  /* 0x000002a1ae004986 */ /* 0x0001e2000c101528 */
[----:B------:R-:W-:Y:S01]  /*4970*/  IADD3 R208, P4, R182, R12, RZ ;  /* 0x0000000cb6d07210 */ /* 0x000fe20007f9e0ff */
[----:B0-----:R-:W-:-:S04]  /*4980*/  IMAD.WIDE.U32 R160, R8, 0x78, R182 ;  /* 0x0000007808a07825 */ /* 0x001fc800078e00b6 */
[----:B------:R-:W-:Y:S01]  /*4990*/  IMAD.X R183, R183, 0x1, R15, P4 ;  /* 0x00000001b7b77824 */ /* 0x000fe200020e060f */
[----:B------:R-:W-:Y:S01]  /*49a0*/  IADD3 R203, P4, P5, R12, R160, R188 ;  /* 0x000000a00ccb7210 */ /* 0x000fe20007d9e0bc */
[----:B------:R-:W-:-:S05]  /*49b0*/  IMAD.IADD R207, R9, 0x1, R161 ;  /* 0x0000000109cf7824 */ /* 0x000fca00078e02a1 */
[----:B------:R-:W-:Y:S02]  /*49c0*/  IADD3.X R202, R15, R207, R189, P4, P5 ;  /* 0x000000cf0fca7210 */ /* 0x000fe400027ea4bd */
[----:B------:R-:W-:Y:S02]  /*49d0*/  LEA R182, P4, R208, R10, 0x1 ;  /* 0x0000000ad0b67211 */ /* 0x000fe400078808ff */
[----:B------:R-:W-:Y:S02]  /*49e0*/  IADD3 R194, P5, R4, R194, RZ ;  /* 0x000000c204c27210 */ /* 0x000fe40007fbe0ff */
[----:B------:R-:W-:Y:S02]  /*49f0*/  LEA.HI.X R183, R208, R11, R183, 0x1, P4 ;  /* 0x0000000bd0b77211 */ /* 0x000fe400020f0cb7 */
[----:B------:R-:W-:Y:S02]  /*4a00*/  ISETP.GT.AND P4, PT, R3, 0x108, P0 ;  /* 0x000001080300780c */ /* 0x000fe40000784270 */
[----:B------:R-:W-:-:S11]  /*4a10*/  IADD3.X R195, R5, R191, R195, P5, !PT ;  /* 0x000000bf05c37210 */ /* 0x000fd60002ffe4c3 */
[----:B------:R-:W-:Y:S05]  /*4a20*/  @!P4 BRA `(.L_x_59) ;  /* 0x000000000004c947 */ /* 0x000fea0003800000 */
[----:B------:R0:W5:Y:S02]  /*4a30*/  LDG.E.LTC128B.U16 R206, desc[UR40][R182.64] ;  /* 0x00000028b6ce7981 */ /* 0x000164000c1e1520 */
.L_x_59:
[----:B------:R-:W-:Y:S05]  /*4a40*/  BSYNC B1 ;  /* 0x0000000000017941 */ /* 0x000fea0003800000 */
.L_x_58:
[----:B0-----:R-:W-:Y:S01]  /*4a50*/  IMAD.WIDE.U32 R182, R2, R190, R194 ;  /* 0x000000be02b67225 */ /* 0x001fe200078e00c2 */
[----:B------:R-:W-:Y:S03]  /*4a60*/  BSSY B1, `(.L_x_60) ;  /* 0x000000e000017945 */ /* 0x000fe60003800000 */
[----:B-----5:R-:W-:Y:S01]  /*4a70*/  IMAD.U32 R213, R206, 0x10000, RZ ;  /* 0x00010000ced57824 */ /* 0x020fe200078e00ff */
[----:B------:R-:W-:Y:S01]  /*4a80*/  LEA R194, P5, R182, R10, 0x1 ;  /* 0x0000000ab6c27211 */ /* 0x000fe200078a08ff */
[----:B------:R-:W-:Y:S02]  /*4a90*/  IMAD.IADD R183, R199, 0x1, R183 ;  /* 0x00000001c7b77824 */ /* 0x000fe400078e02b7 */
[----:B------:R-:W-:-:S03]  /*4aa0*/  FMUL R213, R213, R184 ;  /* 0x000000b8d5d57220 */ /* 0x000fc60000400000 */
[----:B------:R-:W-:Y:S01]  /*4ab0*/  LEA.HI.X R195, R182, R11, R183, 0x1, P5 ;  /* 0x0000000bb6c37211 */ /* 0x000fe200028f0cb7 */
        /* <DEDUP_REMOVED lines=8> */
.L_x_61:
[----:B------:R-:W-:Y:S05]  /*4b40*/  BSYNC B1 ;  /* 0x0000000000017941 */ /* 0x000fea0003800000 */
.L_x_60:
[----:B0----5:R-:W-:Y:S01]  /*4b50*/  IMAD.U32 R213, R206, 0x10000, RZ ;  /* 0x00010000ced57824 */ /* 0x021fe200078e00ff */
[----:B------:R-:W-:Y:S03]  /*4b60*/  BSSY B1, `(.L_x_62) ;  /* 0x000000a000017945 */ /* 0x000fe60003800000 */
[----:B------:R-:W-:-:S04]  /*4b70*/  FMUL R162, R213, R184 ;  /* 0x000000b8d5a27220 */ /* 0x000fc80000400000 */
        /* <DEDUP_REMOVED lines=8> */
.L_x_63:
[----:B------:R-:W-:Y:S05]  /*4c00*/  BSYNC B1 ;  /* 0x0000000000017941 */ /* 0x000fea0003800000 */
.L_x_62:
[----:B-----5:R-:W-:Y:S01]  /*4c10*/  IMAD.U32 R213, R206, 0x10000, RZ ;  /* 0x00010000ced57824 */ /* 0x020fe200078e00ff */
        /* <DEDUP_REMOVED lines=8> */
.L_x_65:
[----:B------:R-:W-:Y:S05]  /*4ca0*/  BSYNC B1 ;  /* 0x0000000000017941 */ /* 0x000fea0003800000 */
.L_x_64:
        /* <DEDUP_REMOVED lines=9> */
.L_x_67:
[----:B------:R-:W-:Y:S05]  /*4d40*/  BSYNC B1 ;  /* 0x0000000000017941 */ /* 0x000fea0003800000 */
.L_x_66:
        /* <DEDUP_REMOVED lines=9> */
.L_x_69:
[----:B------:R-:W-:Y:S05]  /*4de0*/  BSYNC B1 ;  /* 0x0000000000017941 */ /* 0x000fea0003800000 */
.L_x_68:
[----:B-----5:R-:W-:Y:S01]  /*4df0*/  IMAD.U32 R13, R206, 0x10000, RZ ;  /* 0x00010000ce0d7824 */ /* 0x020fe200078e00ff */
[----:B------:R-:W-:Y:S01]  /*4e00*/  IADD3 R160, P4, R12, R160, RZ ;  /* 0x000000a00ca07210 */ /* 0x000fe20007f9e0ff */
[--C-:B------:R-:W-:Y:S01]  /*4e10*/  @P5 IMAD.MOV.U32 R12, RZ, RZ, R162.reuse ;  /* 0x000000ffff0c5224 */ /* 0x100fe200078e00a2 */
[----:B------:R-:W-:Y:S01]  /*4e20*/  PRMT R162, R206, 0x7610, R162 ;  /* 0x00007610cea27816 */ /* 0x000fe200000000a2 */
[----:B------:R-:W-:Y:S01]  /*4e30*/  FMUL R14, R13, R184 ;  /* 0x000000b80d0e7220 */ /* 0x000fe20000400000 */
[----:B------:R-:W-:Y:S02]  /*4e40*/  @P5 IMAD.MOV.U32 R13, RZ, RZ, R163 ;  /* 0x000000ffff0d5224 */ /* 0x000fe400078e00a3 */
[----:B------:R-:W-:Y:S02]  /*4e50*/  IMAD.X R15, R207, 0x1, R15, P4 ;  /* 0x00000001cf0f7824 */ /* 0x000fe400020e060f */
[----:B------:R-:W-:-:S05]  /*4e60*/  FFMA R14, R167, R185, R14 ;  /* 0x000000b9a70e7223 */ /* 0x000fca000000000e */
[----:B------:R-:W-:-:S04]  /*4e70*/  F2FP.BF16.F32.PACK_AB R14, RZ, R14 ;  /* 0x0000000eff0e723e */ /* 0x000fc800000010ff */
[----:B------:R-:W-:Y:S02]  /*4e80*/  PRMT R161, R14, 0x7610, R161 ;  /* 0x000076100ea17816 */ /* 0x000fe400000000a1 */
[----:B------:R-:W-:-:S03]  /*4e90*/  LEA R14, P4, R160, R10, 0x1 ;  /* 0x0000000aa00e7211 */ /* 0x000fc600078808ff */
[----:B------:R1:W-:Y:S01]  /*4ea0*/  @P5 STG.E.U16 desc[UR40][R12.64+0x12], R161 ;  /* 0x000012a10c005986 */ /* 0x0003e2000c101528 */
[----:B------:R-:W-:Y:S02]  /*4eb0*/  ISETP.GT.AND P5, PT, R3, 0x180, P0 ;  /* 0x000001800300780c */ /* 0x000fe400007a4270 */
[----:B------:R-:W-:-:S11]  /*4ec0*/  LEA.HI.X R15, R160, R11, R15, 0x1, P4 ;  /* 0x0000000ba00f7211 */ /* 0x000fd600020f0c0f */
[----:B------:R2:W3:Y:S01]  /*4ed0*/  @P5 LDG.E.LTC128B.U16 R162, desc[UR40][R14.64] ;  /* 0x000000280ea25981 */ /* 0x0004e2000c1e1520 */
[----:B------:R-:W-:Y:S01]  /*4ee0*/  IMAD.WIDE.U32 R180, R8, 0x78, R180 ;  /* 0x0000007808b47825 */ /* 0x000fe200078e00b4 */
[----:B------:R-:W-:Y:S03]  /*4ef0*/  BSSY B1, `(.L_x_70) ;  /* 0x0000016000017945 */ /* 0x000fe60003800000 */
[----:B------:R-:W-:Y:S01]  /*4f00*/  IMAD R163, R7, 0x300, RZ ;  /* 0x0000030007a37824 */ /* 0x000fe200078e02ff */
[----:B------:R-:W-:-:S04]  /*4f10*/  IADD3 R160, P4, R188, R180, RZ ;  /* 0x000000b4bca07210 */ /* 0x000fc80007f9e0ff */
[----:B-1----:R-:W-:Y:S01]  /*4f20*/  IADD3.X R161, R189, R9, R181, P4, !PT ;  /* 0x00000009bda17210 */ /* 0x002fe200027fe4b5 */
[----:B--2---:R-:W-:-:S04]  /*4f30*/  IMAD.WIDE.U32 R14, R6, 0x300, R20 ;  /* 0x00000300060e7825 */ /* 0x004fc800078e0014 */
[----:B------:R-:W-:-:S03]  /*4f40*/  IMAD.WIDE.U32 R160, R19, R8, R160 ;  /* 0x0000000813a07225 */ /* 0x000fc600078e00a0 */
[----:B------:R-:W-:-:S04]  /*4f50*/  IADD3 R160, P4, R4, R160, RZ ;  /* 0x000000a004a07210 */ /* 0x000fc80007f9e0ff */
[----:B------:R-:W-:-:S03]  /*4f60*/  IADD3.X R161, R5, R191, R161, P4, !PT ;  /* 0x000000bf05a17210 */ /* 0x000fc600027fe4a1 */
[----:B------:R-:W-:-:S03]  /*4f70*/  IMAD.WIDE.U32 R160, R2, R190, R160 ;  /* 0x000000be02a07225 */ /* 0x000fc600078e00a0 */
[----:B------:R-:W-:Y:S01]  /*4f80*/  LEA R12, P4, R160, R10, 0x1 ;  /* 0x0000000aa00c7211 */ /* 0x000fe200078808ff */
[----:B---3--:R-:W-:-:S04]  /*4f90*/  IMAD.U32 R13, R162, 0x10000, RZ ;  /* 0x00010000a20d7824 */ /* 0x008fc800078e00ff */
[----:B------:R-:W-:-:S04]  /*4fa0*/  FMUL R13, R13, R184 ;  /* 0x000000b80d0d7220 */ /* 0x000fc80000400000 */
[----:B------:R-:W-:Y:S01]  /*4fb0*/  FFMA R13, R152, R185, R13 ;  /* 0x000000b9980d7223 */ /* 0x000fe2000000000d */
[----:B------:R-:W-:Y:S02]  /*4fc0*/  IMAD.IADD R152, R199, 0x1, R161 ;  /* 0x00000001c7987824 */ /* 0x000fe400078e02a1 */
[----:B------:R-:W-:Y:S02]  /*4fd0*/  IMAD.IADD R161, R15, 0x1, R163 ;  /* 0x000000010fa17824 */ /* 0x000fe400078e02a3 */
[----:B0-----:R-:W-:Y:S02]  /*4fe0*/  F2FP.BF16.F32.PACK_AB R164, RZ, R13 ;  /* 0x0000000dffa4723e */ /* 0x001fe400000010ff */
[----:B------:R-:W-:Y:S01]  /*4ff0*/  LEA.HI.X R13, R160, R11, R152, 0x1, P4 ;  /* 0x0000000ba00d7211 */ /* 0x000fe200020f0c98 */
[----:B------:R-:W-:Y:S01]  /*5000*/  @P5 IMAD.MOV.U32 R160, RZ, RZ, R14 ;  /* 0x000000ffffa05224 */ /* 0x000fe200078e000e */
[----:B------:R-:W-:-:S04]  /*5010*/  ISETP.GT.AND P4, PT, R3, 0x180, P3 ;  /* 0x000001800300780c */ /* 0x000fc80001f84270 */
[----:B------:R0:W-:Y:S09]  /*5020*/  @P5 STG.E.U16 desc[UR40][R160.64], R164 ;  /* 0x000000a4a0005986 */ /* 0x0001f2000c101528 */
[----:B------:R-:W-:Y:S05]  /*5030*/  @!P4 BRA `(.L_x_71) ;  /* 0x000000000004c947 */ /* 0x000fea0003800000 */
[----:B------:R1:W5:Y:S02]  /*5040*/  LDG.E.LTC128B.U16 R162, desc[UR40][R12.64+0x2] ;  /* 0x000002280ca27981 */ /* 0x000364000c1e1520 */
.L_x_71:
[----:B------:R-:W-:Y:S05]  /*5050*/  BSYNC B1 ;  /* 0x0000000000017941 */ /* 0x000fea0003800000 */
.L_x_70:
[----:B-----5:R-:W-:Y:S01]  /*5060*/  IMAD.U32 R163, R162, 0x10000, RZ ;  /* 0x00010000a2a37824 */ /* 0x020fe200078e00ff */
[----:B------:R-:W-:Y:S01]  /*5070*/  ISETP.GT.AND P0, PT, R3, 0x188, P0 ;  /* 0x000001880300780c */ /* 0x000fe20000704270 */
[----:B------:R-:W-:Y:S01]  /*5080*/  IMAD.WIDE.U32 R168, R8, 0x78, R168 ;  /* 0x0000007808a87825 */ /* 0x000fe200078e00a8 */
[----:B------:R-:W-:Y:S03]  /*5090*/  BSSY B1, `(.L_x_72) ;  /* 0x0000010000017945 */ /* 0x000fe60003800000 */
[----:B0-----:R-:W-:Y:S01]  /*50a0*/  FMUL R164, R163, R184 ;  /* 0x000000b8a3a47220 */ /* 0x001fe20000400000 */
[----:B------:R-:W-:Y:S01]  /*50b0*/  @P4 IMAD.MOV.U32 R166, RZ, RZ, R14 ;  /* 0x000000ffffa64224 */ /* 0x000fe200078e000e */
[----:B------:R-:W-:Y:S02]  /*50c0*/  IADD3 R152, P5, R188, R168, RZ ;  /* 0x000000a8bc987210 */ /* 0x000fe40007fbe0ff */
[----:B------:R-:W-:Y:S01]  /*50d0*/  FFMA R164, R153, R185, R164 ;  /* 0x000000b999a47223 */ /* 0x000fe200000000a4 */
[----:B------:R-:W-:Y:S01]  /*50e0*/  @P4 IMAD.MOV.U32 R167, RZ, RZ, R161 ;  /* 0x000000ffffa74224 */ /* 0x000fe200078e00a1 */
[----:B------:R-:W-:-:S03]  /*50f0*/  IADD3.X R153, R189, R9, R169, P5, !PT ;  /* 0x00000009bd997210 */ /* 0x000fc60002ffe4a9 */
[----:B------:R-:W-:Y:S01]  /*5100*/  F2FP.BF16.F32.PACK_AB R164, RZ, R164 ;  /* 0x000000a4ffa4723e */ /* 0x000fe200000010ff */
[----:B------:R-:W-:-:S03]  /*5110*/  IMAD.WIDE.U32 R152, R19, R8, R152 ;  /* 0x0000000813987225 */ /* 0x000fc600078e0098 */
[----:B------:R-:W-:Y:S02]  /*5120*/  PRMT R9, R164, 0x7610, R9 ;  /* 0x00007610a4097816 */ /* 0x000fe40000000009 */
[----:B------:R-:W-:-:S03]  /*5130*/  IADD3 R164, P5, R4, R152, RZ ;  /* 0x0000009804a47210 */ /* 0x000fc60007fbe0ff */
[----:B------:R0:W-:Y:S01]  /*5140*/  @P4 STG.E.U16 desc[UR40][R166.64+0x2], R9 ;  /* 0x00000209a6004986 */ /* 0x0001e2000c101528 */
[----:B------:R-:W-:-:S04]  /*5150*/  LEA R8, P4, R203, R10, 0x1 ;  /* 0x0000000acb087211 */ /* 0x000fc800078808ff */
[----:B0-----:R-:W-:Y:S01]  /*5160*/  LEA.HI.X R9, R203, R11, R202, 0x1, P4 ;  /* 0x0000000bcb097211 */ /* 0x001fe200020f0cca */
[----:B------:R-:W-:Y:S08]  /*5170*/  @!P0 BRA `(.L_x_73) ;  /* 0x0000000000048947 */ /* 0x000ff00003800000 */
[----:B------:R0:W5:Y:S02]  /*5180*/  LDG.E.LTC128B.U16 R162, desc[UR40][R8.64] ;  /* 0x0000002808a27981 */ /* 0x000164000c1e1520 */
.L_x_73:
[----:B------:R-:W-:Y:S05]  /*5190*/  BSYNC B1 ;  /* 0x0000000000017941 */ /* 0x000fea0003800000 */
.L_x_72:
[----:B0----5:R-:W-:Y:S01]  /*51a0*/  IMAD.U32 R9, R162, 0x10000, RZ ;  /* 0x00010000a2097824 */ /* 0x021fe200078e00ff */
[----:B------:R-:W-:Y:S01]  /*51b0*/  IADD3 R4, P4, R209, R14, RZ ;  /* 0x0000000ed1047210 */ /* 0x000fe20007f9e0ff */
[----:B------:R-:W-:Y:S01]  /*51c0*/  BSSY B1, `(.L_x_74) ;  /* 0x000000e000017945 */ /* 0x000fe20003800000 */
[----:B------:R-:W-:Y:S01]  /*51d0*/  IADD3.X R165, R5, R191, R153, P5, !PT ;  /* 0x000000bf05a57210 */ /* 0x000fe20002ffe499 */
[----:B------:R-:W-:Y:S01]  /*51e0*/  FMUL R9, R9, R184 ;  /* 0x000000b809097220 */ /* 0x000fe20000400000 */
[----:B------:R-:W-:Y:S01]  /*51f0*/  ISETP.GT.AND P3, PT, R3, 0x188, P3 ;  /* 0x000001880300780c */ /* 0x000fe20001f64270 */
[----:B------:R-:W-:Y:S02]  /*5200*/  IMAD.X R5, R161, 0x1, R211, P4 ;  /* 0x00000001a1057824 */ /* 0x000fe400020e06d3 */
[----:B------:R-:W-:Y:S01]  /*5210*/  FFMA R9, R154, R185, R9 ;  /* 0x000000b99a097223 */ /* 0x000fe20000000009 */
[----:B------:R-:W-:-:S04]  /*5220*/  IMAD.WIDE.U32 R190, R2, R190, R164 ;  /* 0x000000be02be7225 */ /* 0x000fc800078e00a4 */
[----:B------:R-:W-:Y:S01]  /*5230*/  F2FP.BF16.F32.PACK_AB R9, RZ, R9 ;  /* 0x00000009ff09723e */ /* 0x000fe200000010ff */
[----:B------:R-:W-:Y:S01]  /*5240*/  IMAD.IADD R199, R199, 0x1, R191 ;  /* 0x00000001c7c77824 */ /* 0x000fe200078e02bf */
[----:B------:R-:W-:-:S03]  /*5250*/  LEA R10, P5, R190, R10, 0x1 ;  /* 0x0000000abe0a7211 */ /* 0x000fc600078a08ff */
[----:B------:R0:W-:Y:S01]  /*5260*/  @P0 STG.E.U16 desc[UR40][R4.64], R9 ;  /* 0x0000000904000986 */ /* 0x0001e2000c101528 */
[----:B------:R-:W-:Y:S01]  /*5270*/  LEA.HI.X R11, R190, R11, R199, 0x1, P5 ;  /* 0x0000000bbe0b7211 */ /* 0x000fe200028f0cc7 */
[----:B------:R-:W-:Y:S08]  /*5280*/  @!P3 BRA `(.L_x_75) ;  /* 0x000000000004b947 */ /* 0x000ff00003800000 */
[----:B------:R2:W5:Y:S02]  /*5290*/  LDG.E.LTC128B.U16 R162, desc[UR40][R10.64+0x2] ;  /* 0x000002280aa27981 */ /* 0x000564000c1e1520 */
.L_x_75:
[----:B------:R-:W-:Y:S05]  /*52a0*/  BSYNC B1 ;  /* 0x0000000000017941 */ /* 0x000fea0003800000 */
.L_x_74:
        /* <DEDUP_REMOVED lines=9> */
.L_x_77:
[----:B------:R-:W-:Y:S05]  /*5340*/  BSYNC B1 ;  /* 0x0000000000017941 */ /* 0x000fea0003800000 */
.L_x_76:
[----:B-----5:R-:W-:Y:S01]  /*5350*/  IMAD.U32 R9, R162, 0x10000, RZ ;  /* 0x00010000a2097824 */ /* 0x020fe200078e00ff */
[----:B------:R-:W-:Y:S01]  /*5360*/  ISETP.GT.AND P3, PT, R3, 0x180, P2 ;  /* 0x000001800300780c */ /* 0x000fe20001764270 */
[----:B------:R-:W-:Y:S01]  /*5370*/  @P0 IMAD.MOV.U32 R8, RZ, RZ, R14 ;  /* 0x000000ffff080224 */ /* 0x000fe200078e000e */
[----:B------:R-:W-:Y:S01]  /*5380*/  BSSY B1, `(.L_x_78) ;  /* 0x0000009000017945 */ /* 0x000fe20003800000 */
[----:B------:R-:W-:-:S04]  /*5390*/  FMUL R9, R9, R184 ;  /* 0x000000b809097220 */ /* 0x000fc80000400000 */
[----:B------:R-:W-:-:S05]  /*53a0*/  FFMA R9, R156, R185, R9 ;  /* 0x000000b99c097223 */ /* 0x000fca0000000009 */
[----:B------:R-:W-:-:S04]  /*53b0*/  F2FP.BF16.F32.PACK_AB R9, RZ, R9 ;  /* 0x00000009ff09723e */ /* 0x000fc800000010ff */
[----:B0-----:R-:W-:Y:S01]  /*53c0*/  PRMT R2, R9, 0x7610, R2 ;  /* 0x0000761009027816 */ /* 0x001fe20000000002 */
[----:B------:R-:W-:-:S05]  /*53d0*/  @P0 IMAD.MOV.U32 R9, RZ, RZ, R161 ;  /* 0x000000ffff090224 */ /* 0x000fca00078e00a1 */
[----:B------:R0:W-:Y:S01]  /*53e0*/  @P0 STG.E.U16 desc[UR40][R8.64+0x10], R2 ;  /* 0x0000100208000986 */ /* 0x0001e2000c101528 */
[----:B------:R-:W-:Y:S05]  /*53f0*/  @!P3 BRA `(.L_x_79) ;  /* 0x000000000004b947 */ /* 0x000fea0003800000 */
[----:B------:R0:W5:Y:S02]  /*5400*/  LDG.E.LTC128B.U16 R162, desc[UR40][R12.64+0x12] ;  /* 0x000012280ca27981 */ /* 0x000164000c1e1520 */
.L_x_79:
[----:B------:R-:W-:Y:S05]  /*5410*/  BSYNC B1 ;  /* 0x0000000000017941 */ /* 0x000fea0003800000 */
.L_x_78:
[----:B0----5:R-:W-:Y:S01]  /*5420*/  IMAD.U32 R9, R162, 0x10000, RZ ;  /* 0x00010000a2097824 */ /* 0x021fe200078e00ff */
        /* <DEDUP_REMOVED lines=9> */
.L_x_81:
[----:B------:R-:W-:Y:S05]  /*54c0*/  BSYNC B1 ;  /* 0x0000000000017941 */ /* 0x000fea0003800000 */
.L_x_80:
        /* <DEDUP_REMOVED lines=9> */
.L_x_83:
[----:B------:R-:W-:Y:S05]  /*5560*/  BSYNC B1 ;  /* 0x0000000000017941 */ /* 0x000fea0003800000 */
.L_x_82:
[----:B0----5:R-:W-:Y:S01]  /*5570*/  IMAD.U32 R9, R162, 0x10000, RZ ;  /* 0x00010000a2097824 */ /* 0x021fe200078e00ff */
        /* <DEDUP_REMOVED lines=9> */
.L_x_85:
[----:B------:R-:W-:Y:S05]  /*5610*/  BSYNC B1 ;  /* 0x0000000000017941 */ /* 0x000fea0003800000 */
.L_x_84:
        /* <DEDUP_REMOVED lines=10> */
.L_x_87:
[----:B------:R-:W-:Y:S05]  /*56c0*/  BSYNC B1 ;  /* 0x0000000000017941 */ /* 0x000fea0003800000 */
.L_x_86:
        /* <DEDUP_REMOVED lines=9> */
.L_x_89:
[----:B------:R-:W-:Y:S05]  /*5760*/  BSYNC B1 ;  /* 0x0000000000017941 */ /* 0x000fea0003800000 */
.L_x_88:
        /* <DEDUP_REMOVED lines=9> */
.L_x_91:
[----:B------:R-:W-:Y:S05]  /*5800*/  BSYNC B1 ;  /* 0x0000000000017941 */ /* 0x000fea0003800000 */
.L_x_90:
        /* <DEDUP_REMOVED lines=10> */
.L_x_93:
[----:B------:R-:W-:Y:S05]  /*58b0*/  BSYNC B1 ;  /* 0x0000000000017941 */ /* 0x000fea0003800000 */
.L_x_92:
        /* <DEDUP_REMOVED lines=10> */
.L_x_95:
[----:B------:R-:W-:Y:S05]  /*5960*/  BSYNC B1 ;  /* 0x0000000000017941 */ /* 0x000fea0003800000 */
.L_x_94:
        /* <DEDUP_REMOVED lines=9> */
.L_x_97:
[----:B------:R-:W-:Y:S05]  /*5a00*/  BSYNC B1 ;  /* 0x0000000000017941 */ /* 0x000fea0003800000 */
.L_x_96:
        /* <DEDUP_REMOVED lines=9> */
.L_x_99:
[----:B------:R-:W-:Y:S05]  /*5aa0*/  BSYNC B1 ;  /* 0x0000000000017941 */ /* 0x000fea0003800000 */
.L_x_98:
        /* <DEDUP_REMOVED lines=9> */
.L_x_101:
[----:B------:R-:W-:Y:S05]  /*5b40*/  BSYNC B1 ;  /* 0x0000000000017941 */ /* 0x000fea0003800000 */
.L_x_100:
        /* <DEDUP_REMOVED lines=9> */
.L_x_103:
[----:B------:R-:W-:Y:S05]  /*5be0*/  BSYNC B1 ;  /* 0x0000000000017941 */ /* 0x000fea0003800000 */
.L_x_102:
        /* <DEDUP_REMOVED lines=9> */
.L_x_105:
[----:B------:R-:W-:Y:S05]  /*5c80*/  BSYNC B1 ;  /* 0x0000000000017941 */ /* 0x000fea0003800000 */
.L_x_104:
        /* <DEDUP_REMOVED lines=9> */
.L_x_107:
[----:B------:R-:W-:Y:S05]  /*5d20*/  BSYNC B1 ;  /* 0x0000000000017941 */ /* 0x000fea0003800000 */
.L_x_106:
        /* <DEDUP_REMOVED lines=9> */
.L_x_109:
[----:B------:R-:W-:Y:S05]  /*5dc0*/  BSYNC B1 ;  /* 0x0000000000017941 */ /* 0x000fea0003800000 */
.L_x_108:
        /* <DEDUP_REMOVED lines=9> */
.L_x_111:
[----:B------:R-:W-:Y:S05]  /*5e60*/  BSYNC B1 ;  /* 0x0000000000017941 */ /* 0x000fea0003800000 */
.L_x_110:
        /* <DEDUP_REMOVED lines=9> */
.L_x_113:
[----:B------:R-:W-:Y:S05]  /*5f00*/  BSYNC B1 ;  /* 0x0000000000017941 */ /* 0x000fea0003800000 */
.L_x_112:
        /* <DEDUP_REMOVED lines=9> */
.L_x_115:
[----:B------:R-:W-:Y:S05]  /*5fa0*/  BSYNC B1 ;  /* 0x0000000000017941 */ /* 0x000fea0003800000 */
.L_x_114:
[----:B0----5:R-:W-:Y:S01]  /*5fb0*/  IMAD.U32 R5, R162, 0x10000, RZ ;  /* 0x00010000a2057824 */ /* 0x021fe200078e00ff */
[----:B------:R-:W-:-:S03]  /*5fc0*/  ISETP.GT.AND P5, PT, R3, 0x100, P3 ;  /* 0x000001000300780c */ /* 0x000fc60001fa4270 */
[----:B------:R-:W-:-:S04]  /*5fd0*/  FMUL R2, R5, R184 ;  /* 0x000000b805027220 */ /* 0x000fc80000400000 */
[----:B------:R-:W-:-:S05]  /*5fe0*/  FFMA R2, R143, R185, R2 ;  /* 0x000000b98f027223 */ /* 0x000fca0000000002 */
[----:B------:R-:W-:-:S05]  /*5ff0*/  F2FP.BF16.F32.PACK_AB R2, RZ, R2 ;  /* 0x00000002ff02723e */ /* 0x000fca00000010ff */
[----:B------:R0:W-:Y:S04]  /*6000*/  @P4 STG.E.U16 desc[UR40][R170.64+0x32], R2 ;  /* 0x00003202aa004986 */ /* 0x0001e8000c101528 */
[----:B------:R-:W2:Y:S01]  /*6010*/  @P5 LDG.E.LTC128B.U16 R162, desc[UR40][R172.64+0x20] ;  /* 0x00002028aca25981 */ /* 0x000ea2000c1e1520 */
[C---:B------:R-:W-:Y:S01]  /*6020*/  IMAD.SHL.U32 R9, R6.reuse, 0x100, RZ ;  /* 0x0000010006097824 */ /* 0x040fe200078e00ff */
[----:B------:R-:W-:Y:S01]  /*6030*/  SHF.L.U64.HI R15, R6, 0x8, R7 ;  /* 0x00000008060f7819 */ /* 0x000fe20000010207 */
[----:B------:R-:W-:Y:S03]  /*6040*/  BSSY B1, `(.L_x_116) ;  /* 0x000000b000017945 */ /* 0x000fe60003800000 */
[----:B------:R-:W-:-:S05]  /*6050*/  IADD3 R196, P4, R9, R196, RZ ;  /* 0x000000c409c47210 */ /* 0x000fca0007f9e0ff */
[----:B------:R-:W-:Y:S01]  /*6060*/  IMAD.X R197, R15, 0x1, R201, P4 ;  /* 0x000000010fc57824 */ /* 0x000fe200020e06c9 */
[----:B------:R-:W-:Y:S01]  /*6070*/  ISETP.GT.AND P4, PT, R3, 0x100, P2 ;  /* 0x000001000300780c */ /* 0x000fe20001784270 */
[----:B--2---:R-:W-:-:S04]  /*6080*/  IMAD.U32 R5, R162, 0x10000, RZ ;  /* 0x00010000a2057824 */ /* 0x004fc800078e00ff */
[----:B------:R-:W-:-:S04]  /*6090*/  FMUL R5, R5, R184 ;  /* 0x000000b805057220 */ /* 0x000fc80000400000 */
[----:B------:R-:W-:-:S05]  /*60a0*/  FFMA R5, R128, R185, R5 ;  /* 0x000000b980057223 */ /* 0x000fca0000000005 */
[----:B------:R-:W-:-:S05]  /*60b0*/  F2FP.BF16.F32.PACK_AB R5, RZ, R5 ;  /* 0x00000005ff05723e */ /* 0x000fca00000010ff */
[----:B------:R0:W-:Y:S01]  /*60c0*/  @P5 STG.E.U16 desc[UR40][R196.64+0x20], R5 ;  /* 0x00002005c4005986 */ /* 0x0001e2000c101528 */
[----:B------:R-:W-:Y:S05]  /*60d0*/  @!P4 BRA `(.L_x_117) ;  /* 0x000000000004c947 */ /* 0x000fea0003800000 */
[----:B------:R2:W5:Y:S02]  /*60e0*/  LDG.E.LTC128B.U16 R162, desc[UR40][R172.64+0x22] ;  /* 0x00002228aca27981 */ /* 0x000564000c1e1520 */
.L_x_117:
[----:B------:R-:W-:Y:S05]  /*60f0*/  BSYNC B1 ;  /* 0x0000000000017941 */ /* 0x000fea0003800000 */
.L_x_116:
[----:B0----5:R-:W-:Y:S01]  /*6100*/  IMAD.U32 R5, R162, 0x10000, RZ ;  /* 0x00010000a2057824 */ /* 0x021fe200078e00ff */
[----:B------:R-:W-:-:S03]  /*6110*/  ISETP.GT.AND P5, PT, R3, 0x108, P3 ;  /* 0x000001080300780c */ /* 0x000fc60001fa4270 */
[----:B------:R-:W-:-:S04]  /*6120*/  FMUL R2, R5, R184 ;  /* 0x000000b805027220 */ /* 0x000fc80000400000 */
[----:B------:R-:W-:-:S05]  /*6130*/  FFMA R2, R129, R185, R2 ;  /* 0x000000b981027223 */ /* 0x000fca0000000002 */
[----:B------:R-:W-:-:S05]  /*6140*/  F2FP.BF16.F32.PACK_AB R2, RZ, R2 ;  /* 0x00000002ff02723e */ /* 0x000fca00000010ff */
[----:B------:R0:W-:Y:S04]  /*6150*/  @P4 STG.E.U16 desc[UR40][R196.64+0x22], R2 ;  /* 0x00002202c4004986 */ /* 0x0001e8000c101528 */
[----:B------:R-:W3:Y:S01]  /*6160*/  @P5 LDG.E.LTC128B.U16 R162, desc[UR40][R194.64+0x20] ;  /* 0x00002028c2a25981 */ /* 0x000ee2000c1e1520 */
[----:B------:R-:W-:Y:S01]  /*6170*/  IADD3 R4, P4, R209, R196, RZ ;  /* 0x000000c4d1047210 */ /* 0x000fe20007f9e0ff */
[----:B---3--:R-:W-:-:S04]  /*6180*/  IMAD.U32 R5, R162, 0x10000, RZ ;  /* 0x00010000a2057824 */ /* 0x008fc800078e00ff */
[----:B------:R-:W-:-:S04]  /*6190*/  FMUL R5, R5, R184 ;  /* 0x000000b805057220 */ /* 0x000fc80000400000 */
[----:B------:R-:W-:Y:S01]  /*61a0*/  FFMA R130, R130, R185, R5 ;  /* 0x000000b982827223 */ /* 0x000fe20000000005 */
[----:B------:R-:W-:Y:S01]  /*61b0*/  IMAD.X R5, R211, 0x1, R197, P4 ;  /* 0x00000001d3057824 */ /* 0x000fe200020e06c5 */
[----:B------:R-:W-:-:S03]  /*61c0*/  ISETP.GT.AND P4, PT, R3, 0x108, P2 ;  /* 0x000001080300780c */ /* 0x000fc60001784270 */
[----:B------:R-:W-:-:S05]  /*61d0*/  F2FP.BF16.F32.PACK_AB R130, RZ, R130 ;  /* 0x00000082ff82723e */ /* 0x000fca00000010ff */
[----:B------:R3:W-:Y:S05]  /*61e0*/  @P5 STG.E.U16 desc[UR40][R4.64+0x20], R130 ;  /* 0x0000208204005986 */ /* 0x0007ea000c101528 */
[----:B------:R-:W4:Y:S01]  /*61f0*/  @P4 LDG.E.LTC128B.U16 R162, desc[UR40][R194.64+0x22] ;  /* 0x00002228c2a24981 */ /* 0x000f22000c1e1520 */
[----:B------:R-:W-:Y:S01]  /*6200*/  IADD3 R6, P5, R196, R209, RZ ;  /* 0x000000d1c4067210 */ /* 0x000fe20007fbe0ff */
[----:B------:R-:W-:Y:S01]  /*6210*/  BSSY B1, `(.L_x_118) ;  /* 0x000000a000017945 */ /* 0x000fe20003800000 */
[----:B----4-:R-:W-:-:S04]  /*6220*/  IMAD.U32 R7, R162, 0x10000, RZ ;  /* 0x00010000a2077824 */ /* 0x010fc800078e00ff */
[----:B0-----:R-:W-:Y:S01]  /*6230*/  FMUL R2, R7, R184 ;  /* 0x000000b807027220 */ /* 0x001fe20000400000 */
[----:B------:R-:W-:Y:S01]  /*6240*/  IMAD.X R7, R197, 0x1, R211, P5 ;  /* 0x00000001c5077824 */ /* 0x000fe200028e06d3 */
[----:B------:R-:W-:Y:S02]  /*6250*/  ISETP.GT.AND P5, PT, R3, 0x100, P1 ;  /* 0x000001000300780c */ /* 0x000fe40000fa4270 */
[----:B------:R-:W-:-:S05]  /*6260*/  FFMA R2, R131, R185, R2 ;  /* 0x000000b983027223 */ /* 0x000fca0000000002 */
[----:B------:R-:W-:-:S05]  /*6270*/  F2FP.BF16.F32.PACK_AB R2, RZ, R2 ;  /* 0x00000002ff02723e */ /* 0x000fca00000010ff */
[----:B------:R3:W-:Y:S01]  /*6280*/  @P4 STG.E.U16 desc[UR40][R6.64+0x22], R2 ;  /* 0x0000220206004986 */ /* 0x0007e2000c101528 */
[----:B------:R-:W-:Y:S05]  /*6290*/  @!P5 BRA `(.L_x_119) ;  /* 0x000000000004d947 */ /* 0x000fea0003800000 */
[----:B------:R0:W5:Y:S02]  /*62a0*/  LDG.E.LTC128B.U16 R162, desc[UR40][R172.64+0x30] ;  /* 0x00003028aca27981 */ /* 0x000164000c1e1520 */
.L_x_119:
[----:B------:R-:W-:Y:S05]  /*62b0*/  BSYNC B1 ;  /* 0x0000000000017941 */ /* 0x000fea0003800000 */
.L_x_118:
[----:B---3-5:R-:W-:Y:S01]  /*62c0*/  IMAD.U32 R7, R162, 0x10000, RZ ;  /* 0x00010000a2077824 */ /* 0x028fe200078e00ff */
        /* <DEDUP_REMOVED lines=8> */
.L_x_121:
[----:B------:R-:W-:Y:S05]  /*6350*/  BSYNC B1 ;  /* 0x0000000000017941 */ /* 0x000fea0003800000 */
.L_x_120:
        /* <DEDUP_REMOVED lines=9> */
.L_x_123:
[----:B------:R-:W-:Y:S05]  /*63f0*/  BSYNC B1 ;  /* 0x0000000000017941 */ /* 0x000fea0003800000 */
.L_x_122:
        /* <DEDUP_REMOVED lines=9> */
.L_x_125:
[----:B------:R-:W-:Y:S05]  /*6490*/  BSYNC B1 ;  /* 0x0000000000017941 */ /* 0x000fea0003800000 */
.L_x_124:
[----:B0----5:R-:W-:Y:S01]  /*64a0*/  IMAD.U32 R7, R162, 0x10000, RZ ;  /* 0x00010000a2077824 */ /* 0x021fe200078e00ff */
[----:B------:R-:W-:Y:S01]  /*64b0*/  ISETP.GT.AND P5, PT, R3, 0x180, P3 ;  /* 0x000001800300780c */ /* 0x000fe20001fa4270 */
[----:B------:R-:W-:Y:S02]  /*64c0*/  BSSY B1, `(.L_x_126) ;  /* 0x0000007000017945 */ /* 0x000fe40003800000 */
[----:B---3--:R-:W-:-:S04]  /*64d0*/  FMUL R2, R7, R184 ;  /* 0x000000b807027220 */ /* 0x008fc80000400000 */
[----:B------:R-:W-:-:S05]  /*64e0*/  FFMA R2, R135, R185, R2 ;  /* 0x000000b987027223 */ /* 0x000fca0000000002 */
[----:B------:R-:W-:-:S05]  /*64f0*/  F2FP.BF16.F32.PACK_AB R2, RZ, R2 ;  /* 0x00000002ff02723e */ /* 0x000fca00000010ff */
[----:B------:R0:W-:Y:S01]  /*6500*/  @P4 STG.E.U16 desc[UR40][R4.64+0x32], R2 ;  /* 0x0000320204004986 */ /* 0x0001e2000c101528 */
[----:B------:R-:W-:Y:S05]  /*6510*/  @!P5 BRA `(.L_x_127) ;  /* 0x000000000004d947 */ /* 0x000fea0003800000 */
[----:B------:R3:W5:Y:S02]  /*6520*/  LDG.E.LTC128B.U16 R162, desc[UR40][R12.64+0x20] ;  /* 0x000020280ca27981 */ /* 0x000764000c1e1520 */
.L_x_127:
[----:B------:R-:W-:Y:S05]  /*6530*/  BSYNC B1 ;  /* 0x0000000000017941 */ /* 0x000fea0003800000 */
.L_x_126:
[----:B-----5:R-:W-:Y:S01]  /*6540*/  IMAD.U32 R7, R162, 0x10000, RZ ;  /* 0x00010000a2077824 */ /* 0x020fe200078e00ff */
[----:B------:R-:W-:Y:S01]  /*6550*/  IADD3 R6, P4, R9, R196, RZ ;  /* 0x000000c409067210 */ /* 0x000fe20007f9e0ff */
[----:B------:R-:W-:Y:S02]  /*6560*/  BSSY B1, `(.L_x_128) ;  /* 0x0000009000017945 */ /* 0x000fe40003800000 */
[----:B------:R-:W-:-:S04]  /*6570*/  FMUL R7, R7, R184 ;  /* 0x000000b807077220 */ /* 0x000fc80000400000 */
[----:B------:R-:W-:Y:S01]  /*6580*/  FFMA R120, R120, R185, R7 ;  /* 0x000000b978787223 */ /* 0x000fe20000000007 */
[----:B------:R-:W-:Y:S01]  /*6590*/  IMAD.X R7, R15, 0x1, R197, P4 ;  /* 0x000000010f077824 */ /* 0x000fe200020e06c5 */
[----:B------:R-:W-:-:S03]  /*65a0*/  ISETP.GT.AND P4, PT, R3, 0x180, P2 ;  /* 0x000001800300780c */ /* 0x000fc60001784270 */
[----:B------:R-:W-:-:S05]  /*65b0*/  F2FP.BF16.F32.PACK_AB R120, RZ, R120 ;  /* 0x00000078ff78723e */ /* 0x000fca00000010ff */
[----:B------:R0:W-:Y:S05]  /*65c0*/  @P5 STG.E.U16 desc[UR40][R6.64+0x20], R120 ;  /* 0x0000207806005986 */ /* 0x0001ea000c101528 */
[----:B------:R-:W-:Y:S05]  /*65d0*/  @!P4 BRA `(.L_x_129) ;  /* 0x000000000004c947 */ /* 0x000fea0003800000 */
[----:B------:R0:W5:Y:S02]  /*65e0*/  LDG.E.LTC128B.U16 R162, desc[UR40][R12.64+0x22] ;  /* 0x000022280ca27981 */ /* 0x000164000c1e1520 */
.L_x_129:
[----:B------:R-:W-:Y:S05]  /*65f0*/  BSYNC B1 ;  /* 0x0000000000017941 */ /* 0x000fea0003800000 */
.L_x_128:
[----:B-----5:R-:W-:Y:S01]  /*6600*/  IMAD.U32 R19, R162, 0x10000, RZ ;  /* 0x00010000a2137824 */ /* 0x020fe200078e00ff */
[----:B------:R-:W-:Y:S01]  /*6610*/  ISETP.GT.AND P3, PT, R3, 0x188, P3 ;  /* 0x000001880300780c */ /* 0x000fe20001f64270 */
[----:B------:R-:W-:Y:S02]  /*6620*/  BSSY B1, `(.L_x_130) ;  /* 0x0000007000017945 */ /* 0x000fe40003800000 */
[----:B0-----:R-:W-:-:S04]  /*6630*/  FMUL R2, R19, R184 ;  /* 0x000000b813027220 */ /* 0x001fc80000400000 */
[----:B------:R-:W-:-:S05]  /*6640*/  FFMA R2, R121, R185, R2 ;  /* 0x000000b979027223 */ /* 0x000fca0000000002 */
[----:B------:R-:W-:-:S05]  /*6650*/  F2FP.BF16.F32.PACK_AB R2, RZ, R2 ;  /* 0x00000002ff02723e */ /* 0x000fca00000010ff */
[----:B------:R0:W-:Y:S01]  /*6660*/  @P4 STG.E.U16 desc[UR40][R6.64+0x22], R2 ;  /* 0x0000220206004986 */ /* 0x0001e2000c101528 */
[----:B------:R-:W-:Y:S05]  /*6670*/  @!P3 BRA `(.L_x_131) ;  /* 0x000000000004b947 */ /* 0x000fea0003800000 */
[----:B------:R0:W5:Y:S02]  /*6680*/  LDG.E.LTC128B.U16 R162, desc[UR40][R10.64+0x20] ;  /* 0x000020280aa27981 */ /* 0x000164000c1e1520 */
.L_x_131:
[----:B------:R-:W-:Y:S05]  /*6690*/  BSYNC B1 ;  /* 0x0000000000017941 */ /* 0x000fea0003800000 */
.L_x_130:
[----:B-----5:R-:W-:Y:S01]  /*66a0*/  IMAD.U32 R19, R162, 0x10000, RZ ;  /* 0x00010000a2137824 */ /* 0x020fe200078e00ff */
[----:B------:R-:W-:Y:S01]  /*66b0*/  IADD3 R120, P4, R209, R6, RZ ;  /* 0x00000006d1787210 */ /* 0x000fe20007f9e0ff */
[----:B------:R-:W-:Y:S01]  /*66c0*/  BSSY B1, `(.L_x_132) ;  /* 0x0000009000017945 */ /* 0x000fe20003800000 */
[----:B------:R-:W-:Y:S01]  /*66d0*/  ISETP.GT.AND P2, PT, R3, 0x188, P2 ;  /* 0x000001880300780c */ /* 0x000fe20001744270 */
[----:B------:R-:W-:Y:S02]  /*66e0*/  FMUL R19, R19, R184 ;  /* 0x000000b813137220 */ /* 0x000fe40000400000 */
[----:B------:R-:W-:Y:S02]  /*66f0*/  IMAD.X R121, R211, 0x1, R7, P4 ;  /* 0x00000001d3797824 */ /* 0x000fe400020e0607 */
[----:B------:R-:W-:-:S05]  /*6700*/  FFMA R19, R122, R185, R19 ;  /* 0x000000b97a137223 */ /* 0x000fca0000000013 */
[----:B------:R-:W-:-:S05]  /*6710*/  F2FP.BF16.F32.PACK_AB R19, RZ, R19 ;  /* 0x00000013ff13723e */ /* 0x000fca00000010ff */
[----:B------:R0:W-:Y:S01]  /*6720*/  @P3 STG.E.U16 desc[UR40][R120.64+0x20], R19 ;  /* 0x0000201378003986 */ /* 0x0001e2000c101528 */
[----:B------:R-:W-:Y:S05]  /*6730*/  @!P2 BRA `(.L_x_133) ;  /* 0x000000000004a947 */ /* 0x000fea0003800000 */
[----:B------:R0:W5:Y:S02]  /*6740*/  LDG.E.LTC128B.U16 R162, desc[UR40][R10.64+0x22] ;  /* 0x000022280aa27981 */ /* 0x000164000c1e1520 */
.L_x_133:
[----:B------:R-:W-:Y:S05]  /*6750*/  BSYNC B1 ;  /* 0x0000000000017941 */ /* 0x000fea0003800000 */
.L_x_132:
[----:B0----5:R-:W-:Y:S01]  /*6760*/  IMAD.U32 R19, R162, 0x10000, RZ ;  /* 0x00010000a2137824 */ /* 0x021fe200078e00ff */
[----:B------:R-:W-:Y:S01]  /*6770*/  IADD3 R8, P4, P5, R209, R196, R9 ;  /* 0x000000c4d1087210 */ /* 0x000fe20007d9e009 */
[----:B------:R-:W-:Y:S01]  /*6780*/  BSSY B1, `(.L_x_134) ;  /* 0x0000009000017945 */ /* 0x000fe20003800000 */
[----:B------:R-:W-:Y:S01]  /*6790*/  ISETP.GT.AND P3, PT, R3, 0x180, P1 ;  /* 0x000001800300780c */ /* 0x000fe20000f64270 */
[----:B------:R-:W-:Y:S01]  /*67a0*/  FMUL R2, R19, R184 ;  /* 0x000000b813027220 */ /* 0x000fe20000400000 */
[----:B------:R-:W-:-:S03]  /*67b0*/  IADD3.X R9, R211, R197, R15, P4, P5 ;  /* 0x000000c5d3097210 */ /* 0x000fc600027ea40f */
[----:B------:R-:W-:-:S05]  /*67c0*/  FFMA R2, R123, R185, R2 ;  /* 0x000000b97b027223 */ /* 0x000fca0000000002 */
[----:B------:R-:W-:-:S05]  /*67d0*/  F2FP.BF16.F32.PACK_AB R2, RZ, R2 ;  /* 0x00000002ff02723e */ /* 0x000fca00000010ff */
[----:B------:R0:W-:Y:S01]  /*67e0*/  @P2 STG.E.U16 desc[UR40][R8.64+0x22], R2 ;  /* 0x0000220208002986 */ /* 0x0001e2000c101528 */
[----:B------:R-:W-:Y:S05]  /*67f0*/  @!P3 BRA `(.L_x_135) ;  /* 0x000000000004b947 */ /* 0x000fea0003800000 */
[----:B------:R0:W5:Y:S02]  /*6800*/  LDG.E.LTC128B.U16 R162, desc[UR40][R12.64+0x30] ;  /* 0x000030280ca27981 */ /* 0x000164000c1e1520 */
.L_x_135:
[----:B------:R-:W-:Y:S05]  /*6810*/  BSYNC B1 ;  /* 0x0000000000017941 */ /* 0x000fea0003800000 */
.L_x_134:
        /* <DEDUP_REMOVED lines=9> */
.L_x_137:
[----:B------:R-:W-:Y:S05]  /*68b0*/  BSYNC B1 ;  /* 0x0000000000017941 */ /* 0x000fea0003800000 */
.L_x_136:
        /* <DEDUP_REMOVED lines=9> */
.L_x_139:
[----:B------:R-:W-:Y:S05]  /*6950*/  BSYNC B1 ;  /* 0x0000000000017941 */ /* 0x000fea0003800000 */
.L_x_138:
[----:B-----5:R-:W-:Y:S01]  /*6960*/  IMAD.U32 R9, R162, 0x10000, RZ ;  /* 0x00010000a2097824 */ /* 0x020fe200078e00ff */
[----:B------:R-:W-:Y:S01]  /*6970*/  ISETP.GT.AND P0, PT, R3, 0x188, P0 ;  /* 0x000001880300780c */ /* 0x000fe20000704270 */
[----:B------:R-:W-:Y:S01]  /*6980*/  IMAD.MOV.U32 R8, RZ, RZ, R120 ;  /* 0x000000ffff087224 */ /* 0x000fe200078e0078 */
[----:B------:R-:W-:Y:S01]  /*6990*/  BSSY B1, `(.L_x_140) ;  /* 0x0000009000017945 */ /* 0x000fe20003800000 */
[----:B------:R-:W-:-:S04]  /*69a0*/  FMUL R9, R9, R184 ;  /* 0x000000b809097220 */ /* 0x000fc80000400000 */
[----:B------:R-:W-:-:S05]  /*69b0*/  FFMA R9, R126, R185, R9 ;  /* 0x000000b97e097223 */ /* 0x000fca0000000009 */
[----:B------:R-:W-:-:S04]  /*69c0*/  F2FP.BF16.F32.PACK_AB R9, RZ, R9 ;  /* 0x00000009ff09723e */ /* 0x000fc800000010ff */
[----:B0-----:R-:W-:Y:S01]  /*69d0*/  PRMT R2, R9, 0x7610, R2 ;  /* 0x0000761009027816 */ /* 0x001fe20000000002 */
[----:B------:R-:W-:-:S05]  /*69e0*/  IMAD.MOV.U32 R9, RZ, RZ, R121 ;  /* 0x000000ffff097224 */ /* 0x000fca00078e0079 */
[----:B------:R0:W-:Y:S01]  /*69f0*/  @P1 STG.E.U16 desc[UR40][R8.64+0x30], R2 ;  /* 0x0000300208001986 */ /* 0x0001e2000c101528 */
[----:B------:R-:W-:Y:S05]  /*6a00*/  @!P0 BRA `(.L_x_141) ;  /* 0x0000000000048947 */ /* 0x000fea0003800000 */
[----:B------:R0:W5:Y:S02]  /*6a10*/  LDG.E.LTC128B.U16 R162, desc[UR40][R10.64+0x32] ;  /* 0x000032280aa27981 */ /* 0x000164000c1e1520 */
.L_x_141:
[----:B------:R-:W-:Y:S05]  /*6a20*/  BSYNC B1 ;  /* 0x0000000000017941 */ /* 0x000fea0003800000 */
.L_x_140:
[----:B-----5:R-:W-:Y:S01]  /*6a30*/  IMAD.U32 R15, R162, 0x10000, RZ ;  /* 0x00010000a20f7824 */ /* 0x020fe200078e00ff */
[----:B------:R-:W-:Y:S01]  /*6a40*/  ISETP.GT.AND P3, PT, R0, 0x20, PT ;  /* 0x000000200000780c */ /* 0x000fe20003f64270 */
[----:B------:R-:W-:Y:S02]  /*6a50*/  BSSY B1, `(.L_x_142) ;  /* 0x0000008000017945 */ /* 0x000fe40003800000 */
[----:B0-----:R-:W-:Y:S01]  /*6a60*/  FMUL R2, R15, R184 ;  /* 0x000000b80f027220 */ /* 0x001fe20000400000 */
[----:B------:R-:W-:-:S03]  /*6a70*/  ISETP.GT.AND P1, PT, R3, RZ, P3 ;  /* 0x000000ff0300720c */ /* 0x000fc60001f24270 */
[----:B------:R-:W-:-:S05]  /*6a80*/  FFMA R2, R127, R185, R2 ;  /* 0x000000b97f027223 */ /* 0x000fca0000000002 */
[----:B------:R-:W-:-:S05]  /*6a90*/  F2FP.BF16.F32.PACK_AB R2, RZ, R2 ;  /* 0x00000002ff02723e */ /* 0x000fca00000010ff */
[----:B------:R0:W-:Y:S01]  /*6aa0*/  @P0 STG.E.U16 desc[UR40][R8.64+0x32], R2 ;  /* 0x0000320208000986 */ /* 0x0001e2000c101528 */
[----:B------:R-:W-:Y:S05]  /*6ab0*/  @!P1 BRA `(.L_x_143) ;  /* 0x0000000000049947 */ /* 0x000fea0003800000 */
[----:B------:R0:W5:Y:S02]  /*6ac0*/  LDG.E.LTC128B.U16 R162, desc[UR40][R186.64+0x40] ;  /* 0x00004028baa27981 */ /* 0x000164000c1e1520 */
.L_x_143:
[----:B------:R-:W-:Y:S05]  /*6ad0*/  BSYNC B1 ;  /* 0x0000000000017941 */ /* 0x000fea0003800000 */
.L_x_142:
        /* <DEDUP_REMOVED lines=10> */
.L_x_145:
[----:B------:R-:W-:Y:S05]  /*6b80*/  BSYNC B1 ;  /* 0x0000000000017941 */ /* 0x000fea0003800000 */
.L_x_144:
        /* <DEDUP_REMOVED lines=9> */
.L_x_147:
[----:B------:R-:W-:Y:S05]  /*6c20*/  BSYNC B1 ;  /* 0x0000000000017941 */ /* 0x000fea0003800000 */
.L_x_146:
        /* <DEDUP_REMOVED lines=9> */
.L_x_149:
[----:B------:R-:W-:Y:S05]  /*6cc0*/  BSYNC B1 ;  /* 0x0000000000017941 */ /* 0x000fea0003800000 */
.L_x_148:
        /* <DEDUP_REMOVED lines=10> */
.L_x_151:
[----:B------:R-:W-:Y:S05]  /*6d70*/  BSYNC B1 ;  /* 0x0000000000017941 */ /* 0x000fea0003800000 */
.L_x_150:
        /* <DEDUP_REMOVED lines=10> */
.L_x_153:
[----:B------:R-:W-:Y:S05]  /*6e20*/  BSYNC B1 ;  /* 0x0000000000017941 */ /* 0x000fea0003800000 */
.L_x_152:
        /* <DEDUP_REMOVED lines=9> */
.L_x_155:
[----:B------:R-:W-:Y:S05]  /*6ec0*/  BSYNC B1 ;  /* 0x0000000000017941 */ /* 0x000fea0003800000 */
.L_x_154:
        /* <DEDUP_REMOVED lines=9> */
.L_x_157:
[----:B------:R-:W-:Y:S05]  /*6f60*/  BSYNC B1 ;  /* 0x0000000000017941 */ /* 0x000fea0003800000 */
.L_x_156:
        /* <DEDUP_REMOVED lines=9> */
.L_x_159:
[----:B------:R-:W-:Y:S05]  /*7000*/  BSYNC B1 ;  /* 0x0000000000017941 */ /* 0x000fea0003800000 */
.L_x_158:
        /* <DEDUP_REMOVED lines=9> */
.L_x_161:
[----:B------:R-:W-:Y:S05]  /*70a0*/  BSYNC B1 ;  /* 0x0000000000017941 */ /* 0x000fea0003800000 */
.L_x_160:
        /* <DEDUP_REMOVED lines=9> */
.L_x_163:
[----:B------:R-:W-:Y:S05]  /*7140*/  BSYNC B1 ;  /* 0x0000000000017941 */ /* 0x000fea0003800000 */
.L_x_162:
        /* <DEDUP_REMOVED lines=9> */
.L_x_165:
[----:B------:R-:W-:Y:S05]  /*71e0*/  BSYNC B1 ;  /* 0x0000000000017941 */ /* 0x000fea0003800000 */
.L_x_164:
        /* <DEDUP_REMOVED lines=9> */
.L_x_167:
[----:B------:R-:W-:Y:S05]  /*7280*/  BSYNC B1 ;  /* 0x0000000000017941 */ /* 0x000fea0003800000 */
.L_x_166:
        /* <DEDUP_REMOVED lines=9> */
.L_x_169:
[----:B------:R-:W-:Y:S05]  /*7320*/  BSYNC B1 ;  /* 0x0000000000017941 */ /* 0x000fea0003800000 */
.L_x_168:
        /* <DEDUP_REMOVED lines=9> */
.L_x_171:
[----:B------:R-:W-:Y:S05]  /*73c0*/  BSYNC B1 ;  /* 0x0000000000017941 */ /* 0x000fea0003800000 */
.L_x_170:
        /* <DEDUP_REMOVED lines=9> */
.L_x_173:
[----:B------:R-:W-:Y:S05]  /*7460*/  BSYNC B1 ;  /* 0x0000000000017941 */ /* 0x000fea0003800000 */
.L_x_172:
        /* <DEDUP_REMOVED lines=9> */
.L_x_175:
[----:B------:R-:W-:Y:S05]  /*7500*/  BSYNC B1 ;  /* 0x0000000000017941 */ /* 0x000fea0003800000 */
.L_x_174:
        /* <DEDUP_REMOVED lines=9> */
.L_x_177:
[----:B------:R-:W-:Y:S05]  /*75a0*/  BSYNC B1 ;  /* 0x0000000000017941 */ /* 0x000fea0003800000 */
.L_x_176:
        /* <DEDUP_REMOVED lines=9> */
.L_x_179:
[----:B------:R-:W-:Y:S05]  /*7640*/  BSYNC B1 ;  /* 0x0000000000017941 */ /* 0x000fea0003800000 */
.L_x_178:
        /* <DEDUP_REMOVED lines=9> */
.L_x_181:
[----:B------:R-:W-:Y:S05]  /*76e0*/  BSYNC B1 ;  /* 0x0000000000017941 */ /* 0x000fea0003800000 */
.L_x_180:
        /* <DEDUP_REMOVED lines=9> */
.L_x_183:
[----:B------:R-:W-:Y:S05]  /*7780*/  BSYNC B1 ;  /* 0x0000000000017941 */ /* 0x000fea0003800000 */
.L_x_182:
        /* <DEDUP_REMOVED lines=9> */
.L_x_185:
[----:B------:R-:W-:Y:S05]  /*7820*/  BSYNC B1 ;  /* 0x0000000000017941 */ /* 0x000fea0003800000 */
.L_x_184:
        /* <DEDUP_REMOVED lines=9> */
.L_x_187:
[----:B------:R-:W-:Y:S05]  /*78c0*/  BSYNC B1 ;  /* 0x0000000000017941 */ /* 0x000fea0003800000 */
.L_x_186:
        /* <DEDUP_REMOVED lines=9> */
.L_x_189:
[----:B------:R-:W-:Y:S05]  /*7960*/  BSYNC B1 ;  /* 0x0000000000017941 */ /* 0x000fea0003800000 */
.L_x_188:
        /* <DEDUP_REMOVED lines=9> */
.L_x_191:
[----:B------:R-:W-:Y:S05]  /*7a00*/  BSYNC B1 ;  /* 0x0000000000017941 */ /* 0x000fea0003800000 */
.L_x_190:
        /* <DEDUP_REMOVED lines=9> */
.L_x_193:
[----:B------:R-:W-:Y:S05]  /*7aa0*/  BSYNC B1 ;  /* 0x0000000000017941 */ /* 0x000fea0003800000 */
.L_x_192:
        /* <DEDUP_REMOVED lines=9> */
.L_x_195:
[----:B------:R-:W-:Y:S05]  /*7b40*/  BSYNC B1 ;  /* 0x0000000000017941 */ /* 0x000fea0003800000 */
.L_x_194:
        /* <DEDUP_REMOVED lines=9> */
.L_x_197:
[----:B------:R-:W-:Y:S05]  /*7be0*/  BSYNC B1 ;  /* 0x0000000000017941 */ /* 0x000fea0003800000 */
.L_x_196:
        /* <DEDUP_REMOVED lines=9> */
.L_x_199:
[----:B------:R-:W-:Y:S05]  /*7c80*/  BSYNC B1 ;  /* 0x0000000000017941 */ /* 0x000fea0003800000 */
.L_x_198:
        /* <DEDUP_REMOVED lines=9> */
.L_x_201:
[----:B------:R-:W-:Y:S05]  /*7d20*/  BSYNC B1 ;  /* 0x0000000000017941 */ /* 0x000fea0003800000 */
.L_x_200:
        /* <DEDUP_REMOVED lines=9> */
.L_x_203:
[----:B------:R-:W-:Y:S05]  /*7dc0*/  BSYNC B1 ;  /* 0x0000000000017941 */ /* 0x000fea0003800000 */
.L_x_202:
        /* <DEDUP_REMOVED lines=9> */
.L_x_205:
[----:B------:R-:W-:Y:S05]  /*7e60*/  BSYNC B1 ;  /* 0x0000000000017941 */ /* 0x000fea0003800000 */
.L_x_204:
        /* <DEDUP_REMOVED lines=10> */
.L_x_207:
[----:B------:R-:W-:Y:S05]  /*7f10*/  BSYNC B1 ;  /* 0x0000000000017941 */ /* 0x000fea0003800000 */
.L_x_206:
        /* <DEDUP_REMOVED lines=10> */
.L_x_209:
[----:B------:R-:W-:Y:S05]  /*7fc0*/  BSYNC B1 ;  /* 0x0000000000017941 */ /* 0x000fea0003800000 */
.L_x_208:
        /* <DEDUP_REMOVED lines=9> */
.L_x_211:
[----:B------:R-:W-:Y:S05]  /*8060*/  BSYNC B1 ;  /* 0x0000000000017941 */ /* 0x000fea0003800000 */
.L_x_210:
        /* <DEDUP_REMOVED lines=9> */
.L_x_213:
[----:B------:R-:W-:Y:S05]  /*8100*/  BSYNC B1 ;  /* 0x0000000000017941 */ /* 0x000fea0003800000 */
.L_x_212:
        /* <DEDUP_REMOVED lines=10> */
.L_x_215:
[----:B------:R-:W-:Y:S05]  /*81b0*/  BSYNC B1 ;  /* 0x0000000000017941 */ /* 0x000fea0003800000 */
.L_x_214:
        /* <DEDUP_REMOVED lines=10> */
.L_x_217:
[----:B------:R-:W-:Y:S05]  /*8260*/  BSYNC B1 ;  /* 0x0000000000017941 */ /* 0x000fea0003800000 */
.L_x_216:
        /* <DEDUP_REMOVED lines=9> */
.L_x_219:
[----:B------:R-:W-:Y:S05]  /*8300*/  BSYNC B1 ;  /* 0x0000000000017941 */ /* 0x000fea0003800000 */
.L_x_218:
        /* <DEDUP_REMOVED lines=9> */
.L_x_221:
[----:B------:R-:W-:Y:S05]  /*83a0*/  BSYNC B1 ;  /* 0x0000000000017941 */ /* 0x000fea0003800000 */
.L_x_220:
        /* <DEDUP_REMOVED lines=9> */
.L_x_223:
[----:B------:R-:W-:Y:S05]  /*8440*/  BSYNC B1 ;  /* 0x0000000000017941 */ /* 0x000fea0003800000 */
.L_x_222:
        /* <DEDUP_REMOVED lines=9> */
.L_x_225:
[----:B------:R-:W-:Y:S05]  /*84e0*/  BSYNC B1 ;  /* 0x0000000000017941 */ /* 0x000fea0003800000 */
.L_x_224:
        /* <DEDUP_REMOVED lines=9> */
.L_x_227:
[----:B------:R-:W-:Y:S05]  /*8580*/  BSYNC B1 ;  /* 0x0000000000017941 */ /* 0x000fea0003800000 */
.L_x_226:
        /* <DEDUP_REMOVED lines=9> */
.L_x_229:
[----:B------:R-:W-:Y:S05]  /*8620*/  BSYNC B1 ;  /* 0x0000000000017941 */ /* 0x000fea0003800000 */
.L_x_228:
        /* <DEDUP_REMOVED lines=9> */
.L_x_231:
[----:B------:R-:W-:Y:S05]  /*86c0*/  BSYNC B1 ;  /* 0x0000000000017941 */ /* 0x000fea0003800000 */
.L_x_230:
        /* <DEDUP_REMOVED lines=9> */
.L_x_233:
[----:B------:R-:W-:Y:S05]  /*8760*/  BSYNC B1 ;  /* 0x0000000000017941 */ /* 0x000fea0003800000 */
.L_x_232:
        /* <DEDUP_REMOVED lines=9> */
.L_x_235:
[----:B------:R-:W-:Y:S05]  /*8800*/  BSYNC B1 ;  /* 0x0000000000017941 */ /* 0x000fea0003800000 */
.L_x_234:
        /* <DEDUP_REMOVED lines=9> */
.L_x_237:
[----:B------:R-:W-:Y:S05]  /*88a0*/  BSYNC B1 ;  /* 0x0000000000017941 */ /* 0x000fea0003800000 */
.L_x_236:
        /* <DEDUP_REMOVED lines=9> */
.L_x_239:
[----:B------:R-:W-:Y:S05]  /*8940*/  BSYNC B1 ;  /* 0x0000000000017941 */ /* 0x000fea0003800000 */
.L_x_238:
        /* <DEDUP_REMOVED lines=9> */
.L_x_241:
[----:B------:R-:W-:Y:S05]  /*89e0*/  BSYNC B1 ;  /* 0x0000000000017941 */ /* 0x000fea0003800000 */
.L_x_240:
        /* <DEDUP_REMOVED lines=9> */
.L_x_243:
[----:B------:R-:W-:Y:S05]  /*8a80*/  BSYNC B1 ;  /* 0x0000000000017941 */ /* 0x000fea0003800000 */
.L_x_242:
        /* <DEDUP_REMOVED lines=9> */
.L_x_245:
[----:B------:R-:W-:Y:S05]  /*8b20*/  BSYNC B1 ;  /* 0x0000000000017941 */ /* 0x000fea0003800000 */
.L_x_244:
        /* <DEDUP_REMOVED lines=9> */
.L_x_247:
[----:B------:R-:W-:Y:S05]  /*8bc0*/  BSYNC B1 ;  /* 0x0000000000017941 */ /* 0x000fea0003800000 */
.L_x_246:
        /* <DEDUP_REMOVED lines=9> */
.L_x_249:
[----:B------:R-:W-:Y:S05]  /*8c60*/  BSYNC B1 ;  /* 0x0000000000017941 */ /* 0x000fea0003800000 */
.L_x_248:
        /* <DEDUP_REMOVED lines=9> */
.L_x_251:
[----:B------:R-:W-:Y:S05]  /*8d00*/  BSYNC B1 ;  /* 0x0000000000017941 */ /* 0x000fea0003800000 */
.L_x_250:
        /* <DEDUP_REMOVED lines=9> */
.L_x_253:
[----:B------:R-:W-:Y:S05]  /*8da0*/  BSYNC B1 ;  /* 0x0000000000017941 */ /* 0x000fea0003800000 */
.L_x_252:
        /* <DEDUP_REMOVED lines=9> */
.L_x_255:
[----:B------:R-:W-:Y:S05]  /*8e40*/  BSYNC B1 ;  /* 0x0000000000017941 */ /* 0x000fea0003800000 */
.L_x_254:
        /* <DEDUP_REMOVED lines=9> */
.L_x_257:
[----:B------:R-:W-:Y:S05]  /*8ee0*/  BSYNC B1 ;  /* 0x0000000000017941 */ /* 0x000fea0003800000 */
.L_x_256:
        /* <DEDUP_REMOVED lines=9> */
.L_x_259:
[----:B------:R-:W-:Y:S05]  /*8f80*/  BSYNC B1 ;  /* 0x0000000000017941 */ /* 0x000fea0003800000 */
.L_x_258:
        /* <DEDUP_REMOVED lines=9> */
.L_x_261:
[----:B------:R-:W-:Y:S05]  /*9020*/  BSYNC B1 ;  /* 0x0000000000017941 */ /* 0x000fea0003800000 */
.L_x_260:
        /* <DEDUP_REMOVED lines=9> */
.L_x_263:
[----:B------:R-:W-:Y:S05]  /*90c0*/  BSYNC B1 ;  /* 0x0000000000017941 */ /* 0x000fea0003800000 */
.L_x_262:
        /* <DEDUP_REMOVED lines=9> */
.L_x_265:
[----:B------:R-:W-:Y:S05]  /*9160*/  BSYNC B1 ;  /* 0x0000000000017941 */ /* 0x000fea0003800000 */
.L_x_264:
        /* <DEDUP_REMOVED lines=9> */
.L_x_267:
[----:B------:R-:W-:Y:S05]  /*9200*/  BSYNC B1 ;  /* 0x0000000000017941 */ /* 0x000fea0003800000 */
.L_x_266:
        /* <DEDUP_REMOVED lines=9> */
.L_x_269:
[----:B------:R-:W-:Y:S05]  /*92a0*/  BSYNC B1 ;  /* 0x0000000000017941 */ /* 0x000fea0003800000 */
.L_x_268:
        /* <DEDUP_REMOVED lines=10> */
.L_x_271:
[----:B------:R-:W-:Y:S05]  /*9350*/  BSYNC B1 ;  /* 0x0000000000017941 */ /* 0x000fea0003800000 */
.L_x_270:
        /* <DEDUP_REMOVED lines=10> */
.L_x_273:
[----:B------:R-:W-:Y:S05]  /*9400*/  BSYNC B1 ;  /* 0x0000000000017941 */ /* 0x000fea0003800000 */
.L_x_272:
        /* <DEDUP_REMOVED lines=9> */
.L_x_275:
[----:B------:R-:W-:Y:S05]  /*94a0*/  BSYNC B1 ;  /* 0x0000000000017941 */ /* 0x000fea0003800000 */
.L_x_274:
        /* <DEDUP_REMOVED lines=9> */
.L_x_277:
[----:B------:R-:W-:Y:S05]  /*9540*/  BSYNC B1 ;  /* 0x0000000000017941 */ /* 0x000fea0003800000 */
.L_x_276:
        /* <DEDUP_REMOVED lines=10> */
.L_x_279:
[----:B------:R-:W-:Y:S05]  /*95f0*/  BSYNC B1 ;  /* 0x0000000000017941 */ /* 0x000fea0003800000 */
.L_x_278:
        /* <DEDUP_REMOVED lines=10> */
.L_x_281:
[----:B------:R-:W-:Y:S05]  /*96a0*/  BSYNC B1 ;  /* 0x0000000000017941 */ /* 0x000fea0003800000 */
.L_x_280:
        /* <DEDUP_REMOVED lines=9> */
.L_x_283:
[----:B------:R-:W-:Y:S05]  /*9740*/  BSYNC B1 ;  /* 0x0000000000017941 */ /* 0x000fea0003800000 */
.L_x_282:
        /* <DEDUP_REMOVED lines=9> */
.L_x_285:
[----:B------:R-:W-:Y:S05]  /*97e0*/  BSYNC B1 ;  /* 0x0000000000017941 */ /* 0x000fea0003800000 */
.L_x_284:
        /* <DEDUP_REMOVED lines=9> */
.L_x_287:
[----:B------:R-:W-:Y:S05]  /*9880*/  BSYNC B1 ;  /* 0x0000000000017941 */ /* 0x000fea0003800000 */
.L_x_286:
        /* <DEDUP_REMOVED lines=9> */
.L_x_289:
[----:B------:R-:W-:Y:S05]  /*9920*/  BSYNC B1 ;  /* 0x0000000000017941 */ /* 0x000fea0003800000 */
.L_x_288:
        /* <DEDUP_REMOVED lines=9> */
.L_x_291:
[----:B------:R-:W-:Y:S05]  /*99c0*/  BSYNC B1 ;  /* 0x0000000000017941 */ /* 0x000fea0003800000 */
.L_x_290:
        /* <DEDUP_REMOVED lines=9> */
.L_x_293:
[----:B------:R-:W-:Y:S05]  /*9a60*/  BSYNC B1 ;  /* 0x0000000000017941 */ /* 0x000fea0003800000 */
.L_x_292:
        /* <DEDUP_REMOVED lines=9> */
.L_x_295:
[----:B------:R-:W-:Y:S05]  /*9b00*/  BSYNC B1 ;  /* 0x0000000000017941 */ /* 0x000fea0003800000 */
.L_x_294:
        /* <DEDUP_REMOVED lines=9> */
.L_x_297:
[----:B------:R-:W-:Y:S05]  /*9ba0*/  BSYNC B1 ;  /* 0x0000000000017941 */ /* 0x000fea0003800000 */
.L_x_296:
        /* <DEDUP_REMOVED lines=9> */
.L_x_299:
[----:B------:R-:W-:Y:S05]  /*9c40*/  BSYNC B1 ;  /* 0x0000000000017941 */ /* 0x000fea0003800000 */
.L_x_298:
        /* <DEDUP_REMOVED lines=9> */
.L_x_301:
[----:B------:R-:W-:Y:S05]  /*9ce0*/  BSYNC B1 ;  /* 0x0000000000017941 */ /* 0x000fea0003800000 */
.L_x_300:
        /* <DEDUP_REMOVED lines=9> */
.L_x_303:
[----:B------:R-:W-:Y:S05]  /*9d80*/  BSYNC B1 ;  /* 0x0000000000017941 */ /* 0x000fea0003800000 */
.L_x_302:
        /* <DEDUP_REMOVED lines=9> */
.L_x_305:
[----:B------:R-:W-:Y:S05]  /*9e20*/  BSYNC B1 ;  /* 0x0000000000017941 */ /* 0x000fea0003800000 */
.L_x_304:
        /* <DEDUP_REMOVED lines=9> */
.L_x_307:
[----:B------:R-:W-:Y:S05]  /*9ec0*/  BSYNC B1 ;  /* 0x0000000000017941 */ /* 0x000fea0003800000 */
.L_x_306:
        /* <DEDUP_REMOVED lines=9> */
.L_x_309:
[----:B------:R-:W-:Y:S05]  /*9f60*/  BSYNC B1 ;  /* 0x0000000000017941 */ /* 0x000fea0003800000 */
.L_x_308:
        /* <DEDUP_REMOVED lines=9> */
.L_x_311:
[----:B------:R-:W-:Y:S05]  /*a000*/  BSYNC B1 ;  /* 0x0000000000017941 */ /* 0x000fea0003800000 */
.L_x_310:
        /* <DEDUP_REMOVED lines=9> */
.L_x_313:
[----:B------:R-:W-:Y:S05]  /*a0a0*/  BSYNC B1 ;  /* 0x0000000000017941 */ /* 0x000fea0003800000 */
.L_x_312:
        /* <DEDUP_REMOVED lines=9> */
.L_x_315:
[----:B------:R-:W-:Y:S05]  /*a140*/  BSYNC B1 ;  /* 0x0000000000017941 */ /* 0x000fea0003800000 */
.L_x_314:
        /* <DEDUP_REMOVED lines=9> */
.L_x_317:
[----:B------:R-:W-:Y:S05]  /*a1e0*/  BSYNC B1 ;  /* 0x0000000000017941 */ /* 0x000fea0003800000 */
.L_x_316:
        /* <DEDUP_REMOVED lines=9> */
.L_x_319:
[----:B------:R-:W-:Y:S05]  /*a280*/  BSYNC B1 ;  /* 0x0000000000017941 */ /* 0x000fea0003800000 */
.L_x_318:
        /* <DEDUP_REMOVED lines=9> */
.L_x_321:
[----:B------:R-:W-:Y:S05]  /*a320*/  BSYNC B1 ;  /* 0x0000000000017941 */ /* 0x000fea0003800000 */
.L_x_320:
        /* <DEDUP_REMOVED lines=9> */
.L_x_323:
[----:B------:R-:W-:Y:S05]  /*a3c0*/  BSYNC B1 ;  /* 0x0000000000017941 */ /* 0x000fea0003800000 */
.L_x_322:
        /* <DEDUP_REMOVED lines=9> */
.L_x_325:
[----:B------:R-:W-:Y:S05]  /*a460*/  BSYNC B1 ;  /* 0x0000000000017941 */ /* 0x000fea0003800000 */
.L_x_324:
        /* <DEDUP_REMOVED lines=9> */
.L_x_327:
[----:B------:R-:W-:Y:S05]  /*a500*/  BSYNC B1 ;  /* 0x0000000000017941 */ /* 0x000fea0003800000 */
.L_x_326:
        /* <DEDUP_REMOVED lines=9> */
.L_x_329:
[----:B------:R-:W-:Y:S05]  /*a5a0*/  BSYNC B1 ;  /* 0x0000000000017941 */ /* 0x000fea0003800000 */
.L_x_328:
        /* <DEDUP_REMOVED lines=9> */
.L_x_331:
[----:B------:R-:W-:Y:S05]  /*a640*/  BSYNC B1 ;  /* 0x0000000000017941 */ /* 0x000fea0003800000 */
.L_x_330:
        /* <DEDUP_REMOVED lines=9> */
.L_x_333:
[----:B------:R-:W-:Y:S05]  /*a6e0*/  BSYNC B1 ;  /* 0x0000000000017941 */ /* 0x000fea0003800000 */
.L_x_332:
[----:B------:R-:W-:Y:S05]  /*a6f0*/  @!P0 BRA `(.L_x_334) ;  /* 0x0000002c00188947 */ /* 0x000fea0003800000 */
[----:B-----5:R-:W-:-:S04]  /*a700*/  IMAD.U32 R3, R162, 0x10000, RZ ;  /* 0x00010000a2037824 */ /* 0x020fc800078e00ff */
[----:B0-----:R-:W-:-:S04]  /*a710*/  FMUL R0, R3, R184 ;  /* 0x000000b803007220 */ /* 0x001fc80000400000 */
[----:B------:R-:W-:-:S05]  /*a720*/  FFMA R0, R31, R185, R0 ;  /* 0x000000b91f007223 */ /* 0x000fca0000000000 */
[----:B------:R-:W-:-:S05]  /*a730*/  F2FP.BF16.F32.PACK_AB R0, RZ, R0 ;  /* 0x00000000ff00723e */ /* 0x000fca00000010ff */
[----:B------:R0:W-:Y:S01]  /*a740*/  STG.E.U16 desc[UR40][R8.64+0x92], R0 ;  /* 0x0000920008007986 */ /* 0x0001e2000c101528 */
[----:B------:R-:W-:Y:S05]  /*a750*/  BRA `(.L_x_334) ;  /* 0x0000002c00007947 */ /* 0x000fea0003800000 */
.L_x_29:
[----:B------:R-:W-:Y:S01]  /*a760*/  ULDC.64 UR4, c[0x0][0x5c0] ;  /* 0x0001700000047ab9 */ /* 0x000fe20000000a00 */
[-C--:B------:R-:W-:Y:S01]  /*a770*/  FMUL R176, R176, R185.reuse ;  /* 0x000000b9b0b07220 */ /* 0x080fe20000400000 */
[----:B------:R-:W-:Y:S01]  /*a780*/  LEA R4, P2, R186, UR4, 0x1 ;  /* 0x00000004ba047c11 */ /* 0x000fe2000f8408ff */
[----:B------:R-:W-:Y:S01]  /*a790*/  IMAD.SHL.U32 R11, R6, 0x10, RZ ;  /* 0x00000010060b7824 */ /* 0x000fe200078e00ff */
[----:B------:R-:W-:Y:S01]  /*a7a0*/  ISETP.GT.AND P3, PT, R0, 0x1, PT ;  /* 0x000000010000780c */ /* 0x000fe20003f64270 */
[-C--:B------:R-:W-:Y:S01]  /*a7b0*/  FMUL R177, R177, R185.reuse ;  /* 0x000000b9b1b17220 */ /* 0x080fe20000400000 */
[----:B------:R-:W-:Y:S01]  /*a7c0*/  F2FP.BF16.F32.PACK_AB R176, RZ, R176 ;  /* 0x000000b0ffb0723e */ /* 0x000fe200000010ff */
[-C--:B------:R-:W-:Y:S01]  /*a7d0*/  FMUL R178, R178, R185.reuse ;  /* 0x000000b9b2b27220 */ /* 0x080fe20000400000 */
[----:B------:R-:W-:Y:S01]  /*a7e0*/  LEA.HI.X R5, R186, UR5, R195, 0x1, P2 ;  /* 0x00000005ba057c11 */ /* 0x000fe200090f0cc3 */
[-C--:B------:R-:W-:Y:S01]  /*a7f0*/  FMUL R179, R179, R185.reuse ;  /* 0x000000b9b3b37220 */ /* 0x080fe20000400000 */
[C---:B------:R-:W-:Y:S01]  /*a800*/  ISETP.GT.AND P2, PT, R3.reuse, RZ, P3 ;  /* 0x000000ff0300720c */ /* 0x040fe20001f44270 */
[-C--:B------:R-:W-:Y:S01]  /*a810*/  FMUL R180, R180, R185.reuse ;  /* 0x000000b9b4b47220 */ /* 0x080fe20000400000 */
[C---:B------:R-:W-:Y:S01]  /*a820*/  ISETP.GT.AND P5, PT, R3.reuse, 0x8, P0 ;  /* 0x000000080300780c */ /* 0x040fe200007a4270 */
[----:B------:R-:W-:Y:S01]  /*a830*/  @P1 STG.E.U16 desc[UR40][R4.64], R176 ;  /* 0x000000b004001986 */ /* 0x000fe2000c101528 */
[----:B------:R-:W-:Y:S01]  /*a840*/  ISETP.GT.AND P1, PT, R3, 0x8, P3 ;  /* 0x000000080300780c */ /* 0x000fe20001f24270 */
[-C--:B------:R-:W-:Y:S01]  /*a850*/  FMUL R181, R181, R185.reuse ;  /* 0x000000b9b5b57220 */ /* 0x080fe20000400000 */
[----:B------:R-:W-:Y:S01]  /*a860*/  SHF.L.U64.HI R9, R6, 0x4, R7 ;  /* 0x0000000406097819 */ /* 0x000fe20000010207 */
[-C--:B------:R-:W-:Y:S01]  /*a870*/  FMUL R182, R182, R185.reuse ;  /* 0x000000b9b6b67220 */ /* 0x080fe20000400000 */
[----:B------:R-:W-:Y:S01]  /*a880*/  IADD3 R12, P4, R11, R4, RZ ;  /* 0x000000040b0c7210 */ /* 0x000fe20007f9e0ff */
[----:B------:R-:W-:Y:S01]  /*a890*/  FMUL R183, R183, R185 ;  /* 0x000000b9b7b77220 */ /* 0x000fe20000400000 */
[----:B------:R-:W-:Y:S01]  /*a8a0*/  F2FP.BF16.F32.PACK_AB R177, RZ, R177 ;  /* 0x000000b1ffb1723e */ /* 0x000fe200000010ff */
[----:B------:R-:W-:Y:S01]  /*a8b0*/  FMUL R168, R168, R185 ;  /* 0x000000b9a8a87220 */ /* 0x000fe20000400000 */
[----:B------:R-:W-:Y:S01]  /*a8c0*/  F2FP.BF16.F32.PACK_AB R178, RZ, R178 ;  /* 0x000000b2ffb2723e */ /* 0x000fe200000010ff */
[----:B------:R-:W-:Y:S01]  /*a8d0*/  IMAD.X R13, R9, 0x1, R5, P4 ;  /* 0x00000001090d7824 */ /* 0x000fe200020e0605 */
[----:B------:R-:W-:Y:S01]  /*a8e0*/  F2FP.BF16.F32.PACK_AB R179, RZ, R179 ;  /* 0x000000b3ffb3723e */ /* 0x000fe200000010ff */
[----:B------:R-:W-:Y:S01]  /*a8f0*/  @P2 STG.E.U16 desc[UR40][R4.64+0x2], R177 ;  /* 0x000002b104002986 */ /* 0x000fe2000c101528 */
[----:B------:R-:W-:Y:S01]  /*a900*/  ISETP.GT.AND P2, PT, R0, 0x8, PT ;  /* 0x000000080000780c */ /* 0x000fe20003f44270 */
[----:B------:R-:W-:Y:S01]  /*a910*/  IMAD R2, R7, 0xf0, RZ ;  /* 0x000000f007027824 */ /* 0x000fe200078e02ff */
[----:B------:R-:W-:Y:S01]  /*a920*/  F2FP.BF16.F32.PACK_AB R180, RZ, R180 ;  /* 0x000000b4ffb4723e */ /* 0x000fe200000010ff */
[----:B------:R-:W-:Y:S01]  /*a930*/  @P5 STG.E.U16 desc[UR40][R12.64], R178 ;  /* 0x000000b20c005986 */ /* 0x000fe2000c101528 */
[----:B------:R-:W-:Y:S01]  /*a940*/  ISETP.GT.AND P5, PT, R3, RZ, P2 ;  /* 0x000000ff0300720c */ /* 0x000fe200017a4270 */
[----:B------:R-:W-:Y:S01]  /*a950*/  IMAD.WIDE.U32 R14, R6, 0xf0, R12 ;  /* 0x000000f0060e7825 */ /* 0x000fe200078e000c */
[----:B------:R-:W-:Y:S01]  /*a960*/  F2FP.BF16.F32.PACK_AB R181, RZ, R181 ;  /* 0x000000b5ffb5723e */ /* 0x000fe200000010ff */
[----:B------:R-:W-:Y:S01]  /*a970*/  @P1 STG.E.U16 desc[UR40][R12.64+0x2], R179 ;  /* 0x000002b30c001986 */ /* 0x000fe2000c101528 */
[----:B------:R-:W-:Y:S01]  /*a980*/  ISETP.GT.AND P1, PT, R0, 0x9, PT ;  /* 0x000000090000780c */ /* 0x000fe20003f24270 */
[-C--:B------:R-:W-:Y:S01]  /*a990*/  FMUL R169, R169, R185.reuse ;  /* 0x000000b9a9a97220 */ /* 0x080fe20000400000 */
[----:B------:R-:W-:Y:S01]  /*a9a0*/  F2FP.BF16.F32.PACK_AB R182, RZ, R182 ;  /* 0x000000b6ffb6723e */ /* 0x000fe200000010ff */
[----:B------:R-:W-:Y:S01]  /*a9b0*/  IMAD.IADD R15, R2, 0x1, R15 ;  /* 0x00000001020f7824 */ /* 0x000fe200078e020f */
[----:B------:R-:W-:Y:S01]  /*a9c0*/  ISETP.GT.AND P4, PT, R3, RZ, P1 ;  /* 0x000000ff0300720c */ /* 0x000fe20000f84270 */
[----:B------:R-:W-:Y:S01]  /*a9d0*/  FMUL R170, R170, R185 ;  /* 0x000000b9aaaa7220 */ /* 0x000fe20000400000 */
[----:B------:R-:W-:Y:S01]  /*a9e0*/  F2FP.BF16.F32.PACK_AB R183, RZ, R183 ;  /* 0x000000b7ffb7723e */ /* 0x000fe200000010ff */
[-C--:B------:R-:W-:Y:S01]  /*a9f0*/  FMUL R171, R171, R185.reuse ;  /* 0x000000b9abab7220 */ /* 0x080fe20000400000 */
[----:B------:R-:W-:Y:S01]  /*aa00*/  F2FP.BF16.F32.PACK_AB R168, RZ, R168 ;  /* 0x000000a8ffa8723e */ /* 0x000fe200000010ff */
[----:B------:R-:W-:Y:S01]  /*aa10*/  @P5 STG.E.U16 desc[UR40][R4.64+0x10], R180 ;  /* 0x000010b404005986 */ /* 0x000fe2000c101528 */
[----:B------:R-:W-:Y:S01]  /*aa20*/  ISETP.GT.AND P5, PT, R3, 0x8, P2 ;  /* 0x000000080300780c */ /* 0x000fe200017a4270 */
[----:B------:R-:W-:Y:S01]  /*aa30*/  FMUL R172, R172, R185 ;  /* 0x000000b9acac7220 */ /* 0x000fe20000400000 */
[----:B------:R-:W-:Y:S01]  /*aa40*/  F2FP.BF16.F32.PACK_AB R169, RZ, R169 ;  /* 0x000000a9ffa9723e */ /* 0x000fe200000010ff */
[-C--:B------:R-:W-:Y:S01]  /*aa50*/  FMUL R173, R173, R185.reuse ;  /* 0x000000b9adad7220 */ /* 0x080fe20000400000 */
[----:B------:R-:W-:Y:S01]  /*aa60*/  F2FP.BF16.F32.PACK_AB R170, RZ, R170 ;  /* 0x000000aaffaa723e */ /* 0x000fe200000010ff */
[----:B------:R-:W-:Y:S01]  /*aa70*/  FMUL R174, R174, R185 ;  /* 0x000000b9aeae7220 */ /* 0x000fe20000400000 */
[----:B------:R-:W-:Y:S01]  /*aa80*/  F2FP.BF16.F32.PACK_AB R171, RZ, R171 ;  /* 0x000000abffab723e */ /* 0x000fe200000010ff */
[----:B------:R-:W-:Y:S01]  /*aa90*/  @P4 STG.E.U16 desc[UR40][R4.64+0x12], R181 ;  /* 0x000012b504004986 */ /* 0x000fe2000c101528 */
[----:B------:R-:W-:Y:S01]  /*aaa0*/  ISETP.GT.AND P4, PT, R3, 0x8, P1 ;  /* 0x000000080300780c */ /* 0x000fe20000f84270 */
[----:B------:R-:W-:Y:S01]  /*aab0*/  FMUL R175, R175, R185 ;  /* 0x000000b9afaf7220 */ /* 0x000fe20000400000 */
[----:B------:R-:W-:Y:S01]  /*aac0*/  F2FP.BF16.F32.PACK_AB R172, RZ, R172 ;  /* 0x000000acffac723e */ /* 0x000fe200000010ff */
[----:B------:R-:W-:Y:S01]  /*aad0*/  IMAD.SHL.U32 R8, R6, 0x100, RZ ;  /* 0x0000010006087824 */ /* 0x000fe200078e00ff */
[----:B------:R-:W-:Y:S01]  /*aae0*/  F2FP.BF16.F32.PACK_AB R173, RZ, R173 ;  /* 0x000000adffad723e */ /* 0x000fe200000010ff */
[----:B------:R-:W-:Y:S01]  /*aaf0*/  @P5 STG.E.U16 desc[UR40][R12.64+0x10], R182 ;  /* 0x000010b60c005986 */ /* 0x000fe2000c101528 */
[----:B------:R-:W-:Y:S01]  /*ab00*/  ISETP.GT.AND P5, PT, R3, 0x80, P0 ;  /* 0x000000800300780c */ /* 0x000fe200007a4270 */
[-C--:B------:R-:W-:Y:S01]  /*ab10*/  FMUL R160, R160, R185.reuse ;  /* 0x000000b9a0a07220 */ /* 0x080fe20000400000 */
[----:B------:R-:W-:Y:S01]  /*ab20*/  F2FP.BF16.F32.PACK_AB R174, RZ, R174 ;  /* 0x000000aeffae723e */ /* 0x000fe200000010ff */
[----:B------:R-:W-:Y:S01]  /*ab30*/  FMUL R161, R161, R185 ;  /* 0x000000b9a1a17220 */ /* 0x000fe20000400000 */
[----:B------:R-:W-:Y:S01]  /*ab40*/  F2FP.BF16.F32.PACK_AB R175, RZ, R175 ;  /* 0x000000afffaf723e */ /* 0x000fe200000010ff */
[-C--:B------:R-:W-:Y:S01]  /*ab50*/  FMUL R162, R162, R185.reuse ;  /* 0x000000b9a2a27220 */ /* 0x080fe20000400000 */
[----:B------:R-:W-:Y:S01]  /*ab60*/  SHF.L.U64.HI R10, R6, 0x8, R7 ;  /* 0x00000008060a7819 */ /* 0x000fe20000010207 */
[----:B------:R-:W-:Y:S01]  /*ab70*/  @P4 STG.E.U16 desc[UR40][R12.64+0x12], R183 ;  /* 0x000012b70c004986 */ /* 0x000fe2000c101528 */
[----:B------:R-:W-:Y:S01]  /*ab80*/  ISETP.GT.AND P4, PT, R3, 0x80, P3 ;  /* 0x000000800300780c */ /* 0x000fe20001f84270 */
[-C--:B------:R-:W-:Y:S01]  /*ab90*/  FMUL R163, R163, R185.reuse ;  /* 0x000000b9a3a37220 */ /* 0x080fe20000400000 */
[----:B------:R-:W-:Y:S01]  /*aba0*/  F2FP.BF16.F32.PACK_AB R160, RZ, R160 ;  /* 0x000000a0ffa0723e */ /* 0x000fe200000010ff */
[----:B------:R-:W-:Y:S01]  /*abb0*/  FMUL R164, R164, R185 ;  /* 0x000000b9a4a47220 */ /* 0x000fe20000400000 */
[----:B------:R-:W-:Y:S01]  /*abc0*/  F2FP.BF16.F32.PACK_AB R161, RZ, R161 ;  /* 0x000000a1ffa1723e */ /* 0x000fe200000010ff */
[----:B------:R0:W-:Y:S01]  /*abd0*/  @P5 STG.E.U16 desc[UR40][R14.64], R168 ;  /* 0x000000a80e005986 */ /* 0x0001e2000c101528 */
[----:B------:R-:W-:Y:S01]  /*abe0*/  IADD3 R20, P5, R11, R14, RZ ;  /* 0x0000000e0b147210 */ /* 0x000fe20007fbe0ff */
[-C--:B------:R-:W-:Y:S01]  /*abf0*/  FMUL R165, R165, R185.reuse ;  /* 0x000000b9a5a57220 */ /* 0x080fe20000400000 */
[----:B------:R-:W-:Y:S01]  /*ac00*/  F2FP.BF16.F32.PACK_AB R162, RZ, R162 ;  /* 0x000000a2ffa2723e */ /* 0x000fe200000010ff */
[----:B------:R-:W-:Y:S01]  /*ac10*/  FMUL R166, R166, R185 ;  /* 0x000000b9a6a67220 */ /* 0x000fe20000400000 */
[----:B------:R-:W-:Y:S01]  /*ac20*/  F2FP.BF16.F32.PACK_AB R163, RZ, R163 ;  /* 0x000000a3ffa3723e */ /* 0x000fe200000010ff */
[--C-:B------:R-:W-:Y:S01]  /*ac30*/  IMAD.X R21, R9, 0x1, R15.reuse, P5 ;  /* 0x0000000109157824 */ /* 0x100fe200028e060f */
[C---:B------:R-:W-:Y:S01]  /*ac40*/  ISETP.GT.AND P5, PT, R3.reuse, 0x88, P3 ;  /* 0x000000880300780c */ /* 0x040fe20001fa4270 */
[----:B------:R1:W-:Y:S01]  /*ac50*/  @P4 STG.E.U16 desc[UR40][R14.64+0x2], R169 ;  /* 0x000002a90e004986 */ /* 0x0003e2000c101528 */
[----:B------:R-:W-:Y:S01]  /*ac60*/  ISETP.GT.AND P4, PT, R3, 0x88, P0 ;  /* 0x000000880300780c */ /* 0x000fe20000784270 */
[-C--:B------:R-:W-:Y:S01]  /*ac70*/  FMUL R167, R167, R185.reuse ;  /* 0x000000b9a7a77220 */ /* 0x080fe20000400000 */
[----:B------:R-:W-:Y:S01]  /*ac80*/  F2FP.BF16.F32.PACK_AB R164, RZ, R164 ;  /* 0x000000a4ffa4723e */ /* 0x000fe200000010ff */
[----:B------:R-:W-:Y:S01]  /*ac90*/  FMUL R152, R152, R185 ;  /* 0x000000b998987220 */ /* 0x000fe20000400000 */
[----:B------:R-:W-:Y:S01]  /*aca0*/  F2FP.BF16.F32.PACK_AB R165, RZ, R165 ;  /* 0x000000a5ffa5723e */ /* 0x000fe200000010ff */
        /* <DEDUP_REMOVED lines=22> */
[----:B------:R2:W-:Y:S01]  /*ae10*/  @P4 STG.E.U16 desc[UR40][R14.64+0x10], R172 ;  /* 0x000010ac0e004986 */ /* 0x0005e2000c101528 */
[----:B------:R-:W-:Y:S01]  /*ae20*/  ISETP.GT.AND P4, PT, R3, 0x88, P2 ;  /* 0x000000880300780c */ /* 0x000fe20001784270 */
[----:B------:R-:W-:Y:S01]  /*ae30*/  FMUL R147, R147, R185 ;  /* 0x000000b993937220 */ /* 0x000fe20000400000 */
[----:B------:R-:W-:Y:S01]  /*ae40*/  F2FP.BF16.F32.PACK_AB R159, RZ, R159 ;  /* 0x0000009fff9f723e */ /* 0x000fe200000010ff */
[----:B0-----:R-:W-:Y:S01]  /*ae50*/  @P5 IMAD.MOV.U32 R168, RZ, RZ, R14 ;  /* 0x000000ffffa85224 */ /* 0x001fe200078e000e */
[----:B------:R-:W-:Y:S01]  /*ae60*/  F2FP.BF16.F32.PACK_AB R144, RZ, R144 ;  /* 0x00000090ff90723e */ /* 0x000fe200000010ff */
[----:B-1----:R-:W-:-:S02]  /*ae70*/  @P5 IMAD.MOV.U32 R169, RZ, RZ, R15 ;  /* 0x000000ffffa95224 */ /* 0x002fc400078e000f */
[----:B------:R-:W-:Y:S01]  /*ae80*/  FMUL R146, R146, R185 ;  /* 0x000000b992927220 */ /* 0x000fe20000400000 */
        /* <DEDUP_REMOVED lines=8> */
[----:B--2---:R-:W-:Y:S01]  /*af10*/  IADD3 R14, P4, R8, R14, RZ ;  /* 0x0000000e080e7210 */ /* 0x004fe20007f9e0ff */
[-C--:B------:R-:W-:Y:S01]  /*af20*/  FMUL R150, R150, R185.reuse ;  /* 0x000000b996967220 */ /* 0x080fe20000400000 */
[----:B------:R-:W-:Y:S01]  /*af30*/  F2FP.BF16.F32.PACK_AB R148, RZ, R148 ;  /* 0x00000094ff94723e */ /* 0x000fe200000010ff */
[----:B------:R-:W-:Y:S01]  /*af40*/  FMUL R151, R151, R185 ;  /* 0x000000b997977220 */ /* 0x000fe20000400000 */
[----:B------:R-:W-:Y:S01]  /*af50*/  F2FP.BF16.F32.PACK_AB R149, RZ, R149 ;  /* 0x00000095ff95723e */ /* 0x000fe200000010ff */
[----:B------:R-:W-:Y:S01]  /*af60*/  IMAD.X R15, R10, 0x1, R15, P4 ;  /* 0x000000010a0f7824 */ /* 0x000fe200020e060f */
[C---:B------:R-:W-:Y:S01]  /*af70*/  ISETP.GT.AND P4, PT, R3.reuse, 0x100, P3 ;  /* 0x000001000300780c */ /* 0x040fe20001f84270 */
[-C--:B------:R-:W-:Y:S01]  /*af80*/  FMUL R136, R136, R185.reuse ;  /* 0x000000b988887220 */ /* 0x080fe20000400000 */
[----:B------:R-:W-:Y:S01]  /*af90*/  F2FP.BF16.F32.PACK_AB R150, RZ, R150 ;  /* 0x00000096ff96723e */ /* 0x000fe200000010ff */
[----:B------:R0:W-:Y:S01]  /*afa0*/  @P5 STG.E.U16 desc[UR40][R20.64+0x12], R175 ;  /* 0x000012af14005986 */ /* 0x0001e2000c101528 */
        /* <DEDUP_REMOVED lines=14> */
[----:B0-----:R-:W-:Y:S01]  /*b090*/  IADD3 R20, P5, R11, R14, RZ ;  /* 0x0000000e0b147210 */ /* 0x001fe20007fbe0ff */
[----:B------:R-:W-:Y:S01]  /*b0a0*/  FMUL R143, R143, R185 ;  /* 0x000000b98f8f7220 */ /* 0x000fe20000400000 */
[----:B------:R-:W-:Y:S01]  /*b0b0*/  F2FP.BF16.F32.PACK_AB R141, RZ, R141 ;  /* 0x0000008dff8d723e */ /* 0x000fe200000010ff */
[----:B------:R0:W-:Y:S01]  /*b0c0*/  @P4 STG.E.U16 desc[UR40][R14.64+0x2], R161 ;  /* 0x000002a10e004986 */ /* 0x0001e2000c101528 */
[----:B------:R-:W-:Y:S01]  /*b0d0*/  ISETP.GT.AND P4, PT, R3, 0x108, P0 ;  /* 0x000001080300780c */ /* 0x000fe20000784270 */
[----:B------:R-:W-:Y:S01]  /*b0e0*/  IMAD.X R21, R9, 0x1, R15, P5 ;  /* 0x0000000109157824 */ /* 0x000fe200028e060f */
        /* <DEDUP_REMOVED lines=11> */
[----:B------:R-:W-:Y:S01]  /*b1a0*/  @P4 STG.E.U16 desc[UR40][R20.64], R162 ;  /* 0x000000a214004986 */ /* 0x000fe2000c101528 */
[----:B------:R-:W-:Y:S01]  /*b1b0*/  ISETP.GT.AND P4, PT, R3, 0x100, P2 ;  /* 0x000001000300780c */ /* 0x000fe20001784270 */
[-C--:B------:R-:W-:Y:S01]  /*b1c0*/  FMUL R133, R133, R185.reuse ;  /* 0x000000b985857220 */ /* 0x080fe20000400000 */
[----:B------:R-:W-:Y:S01]  /*b1d0*/  PRMT R19, R130, 0x7610, R19 ;  /* 0x0000761082137816 */ /* 0x000fe20000000013 */
[----:B------:R-:W-:Y:S01]  /*b1e0*/  @P5 STG.E.U16 desc[UR40][R20.64+0x2], R163 ;  /* 0x000002a314005986 */ /* 0x000fe2000c101528 */
        /* <DEDUP_REMOVED lines=9> */
[----:B------:R2:W-:Y:S01]  /*b280*/  @P4 STG.E.U16 desc[UR40][R14.64+0x10], R164 ;  /* 0x000010a40e004986 */ /* 0x0005e2000c101528 */
[----:B------:R-:W-:Y:S01]  /*b290*/  ISETP.GT.AND P4, PT, R3, 0x108, P2 ;  /* 0x000001080300780c */ /* 0x000fe20001784270 */
[----:B------:R-:W-:Y:S01]  /*b2a0*/  FMUL R122, R122, R185 ;  /* 0x000000b97a7a7220 */ /* 0x000fe20000400000 */
[----:B------:R-:W-:Y:S01]  /*b2b0*/  F2FP.BF16.F32.PACK_AB R120, RZ, R120 ;  /* 0x00000078ff78723e */ /* 0x000fe200000010ff */
[----:B-1----:R-:W-:Y:S01]  /*b2c0*/  @P5 IMAD.MOV.U32 R160, RZ, RZ, R14 ;  /* 0x000000ffffa05224 */ /* 0x002fe200078e000e */
[----:B------:R-:W-:Y:S01]  /*b2d0*/  F2FP.BF16.F32.PACK_AB R121, RZ, R121 ;  /* 0x00000079ff79723e */ /* 0x000fe200000010ff */
[--C-:B0-----:R-:W-:Y:S01]  /*b2e0*/  @P5 IMAD.MOV.U32 R161, RZ, RZ, R15.reuse ;  /* 0x000000ffffa15224 */ /* 0x101fe200078e000f */
[----:B------:R-:W-:Y:S01]  /*b2f0*/  F2FP.BF16.F32.PACK_AB R122, RZ, R122 ;  /* 0x0000007aff7a723e */ /* 0x000fe200000010ff */
[-C--:B------:R-:W-:Y:S01]  /*b300*/  FMUL R123, R123, R185.reuse ;  /* 0x000000b97b7b7220 */ /* 0x080fe20000400000 */
[-C--:B------:R-:W-:Y:S01]  /*b310*/  FMUL R125, R125, R185.reuse ;  /* 0x000000b97d7d7220 */ /* 0x080fe20000400000 */
[-C--:B------:R-:W-:Y:S01]  /*b320*/  FMUL R124, R124, R185.reuse ;  /* 0x000000b97c7c7220 */ /* 0x080fe20000400000 */
[----:B------:R-:W-:Y:S01]  /*b330*/  @P5 STG.E.U16 desc[UR40][R160.64+0x12], R165 ;  /* 0x000012a5a0005986 */ /* 0x000fe2000c101528 */
[----:B------:R-:W-:Y:S01]  /*b340*/  ISETP.GT.AND P5, PT, R3, 0x108, P1 ;  /* 0x000001080300780c */ /* 0x000fe20000fa4270 */
[----:B------:R-:W-:Y:S01]  /*b350*/  FMUL R126, R126, R185 ;  /* 0x000000b97e7e7220 */ /* 0x000fe20000400000 */
[----:B------:R-:W-:Y:S01]  /*b360*/  F2FP.BF16.F32.PACK_AB R123, RZ, R123 ;  /* 0x0000007bff7b723e */ /* 0x000fe200000010ff */
[----:B------:R-:W-:Y:S01]  /*b370*/  @P4 STG.E.U16 desc[UR40][R20.64+0x10], R166 ;  /* 0x000010a614004986 */ /* 0x000fe2000c101528 */
[----:B--2---:R-:W-:Y:S01]  /*b380*/  IADD3 R14, P4, R8, R14, RZ ;  /* 0x0000000e080e7210 */ /* 0x004fe20007f9e0ff */
[----:B------:R-:W-:Y:S01]  /*b390*/  FMUL R127, R127, R185 ;  /* 0x000000b97f7f7220 */ /* 0x000fe20000400000 */
[----:B------:R-:W-:Y:S01]  /*b3a0*/  F2FP.BF16.F32.PACK_AB R125, RZ, R125 ;  /* 0x0000007dff7d723e */ /* 0x000fe200000010ff */
[-C--:B------:R-:W-:Y:S01]  /*b3b0*/  FMUL R112, R112, R185.reuse ;  /* 0x000000b970707220 */ /* 0x080fe20000400000 */
[----:B------:R-:W-:Y:S01]  /*b3c0*/  F2FP.BF16.F32.PACK_AB R124, RZ, R124 ;  /* 0x0000007cff7c723e */ /* 0x000fe200000010ff */
[----:B------:R-:W-:Y:S01]  /*b3d0*/  IMAD.X R15, R10, 0x1, R15, P4 ;  /* 0x000000010a0f7824 */ /* 0x000fe200020e060f */
[----:B------:R-:W-:Y:S01]  /*b3e0*/  ISETP.GT.AND P4, PT, R3, 0x180, P3 ;  /* 0x000001800300780c */ /* 0x000fe20001f84270 */
[-C--:B------:R-:W-:Y:S01]  /*b3f0*/  FMUL R113, R113, R185.reuse ;  /* 0x000000b971717220 */ /* 0x080fe20000400000 */
[C---:B------:R-:W-:Y:S01]  /*b400*/  ISETP.GT.AND P3, PT, R3.reuse, 0x188, P3 ;  /* 0x000001880300780c */ /* 0x040fe20001f64270 */
[----:B------:R0:W-:Y:S01]  /*b410*/  @P5 STG.E.U16 desc[UR40][R20.64+0x12], R167 ;  /* 0x000012a714005986 */ /* 0x0001e2000c101528 */
[----:B------:R-:W-:Y:S01]  /*b420*/  ISETP.GT.AND P5, PT, R3, 0x180, P0 ;  /* 0x000001800300780c */ /* 0x000fe200007a4270 */
[-C--:B------:R-:W-:Y:S01]  /*b430*/  FMUL R115, R115, R185.reuse ;  /* 0x000000b973737220 */ /* 0x080fe20000400000 */
        /* <DEDUP_REMOVED lines=9> */
[----:B------:R-:W-:Y:S01]  /*b4d0*/  FMUL R119, R119, R185 ;  /* 0x000000b977777220 */ /* 0x000fe20000400000 */
[----:B------:R-:W-:Y:S01]  /*b4e0*/  F2FP.BF16.F32.PACK_AB R115, RZ, R115 ;  /* 0x00000073ff73723e */ /* 0x000fe200000010ff */
[----:B------:R-:W-:Y:S01]  /*b4f0*/  @P5 STG.E.U16 desc[UR40][R14.64], R152 ;  /* 0x000000980e005986 */ /* 0x000fe2000c101528 */
[----:B0-----:R-:W-:Y:S01]  /*b500*/  IADD3 R20, P5, R11, R14, RZ ;  /* 0x0000000e0b147210 */ /* 0x001fe20007fbe0ff */
[-C--:B------:R-:W-:Y:S01]  /*b510*/  FMUL R104, R104, R185.reuse ;  /* 0x000000b968687220 */ /* 0x080fe20000400000 */
[----:B------:R-:W-:Y:S01]  /*b520*/  F2FP.BF16.F32.PACK_AB R114, RZ, R114 ;  /* 0x00000072ff72723e */ /* 0x000fe200000010ff */
[----:B------:R-:W-:Y:S01]  /*b530*/  @P4 STG.E.U16 desc[UR40][R14.64+0x2], R153 ;  /* 0x000002990e004986 */ /* 0x000fe2000c101528 */
[----:B------:R-:W-:Y:S01]  /*b540*/  ISETP.GT.AND P4, PT, R3, 0x180, P2 ;  /* 0x000001800300780c */ /* 0x000fe20001784270 */
[----:B------:R-:W-:Y:S01]  /*b550*/  IMAD.X R21, R9, 0x1, R15, P5 ;  /* 0x0000000109157824 */ /* 0x000fe200028e060f */
[----:B------:R-:W-:Y:S01]  /*b560*/  ISETP.GT.AND P2, PT, R3, 0x188, P2 ;  /* 0x000001880300780c */ /* 0x000fe20001744270 */
[-C--:B------:R-:W-:Y:S01]  /*b570*/  FMUL R105, R105, R185.reuse ;  /* 0x000000b969697220 */ /* 0x080fe20000400000 */
[----:B------:R-:W-:Y:S01]  /*b580*/  F2FP.BF16.F32.PACK_AB R116, RZ, R116 ;  /* 0x00000074ff74723e */ /* 0x000fe200000010ff */
[-C--:B------:R-:W-:Y:S01]  /*b590*/  FMUL R106, R106, R185.reuse ;  /* 0x000000b96a6a7220 */ /* 0x080fe20000400000 */
[----:B------:R-:W-:Y:S01]  /*b5a0*/  @P0 STG.E.U16 desc[UR40][R20.64], R154 ;  /* 0x0000009a14000986 */ /* 0x000fe2000c101528 */
[----:B------:R-:W-:Y:S01]  /*b5b0*/  ISETP.GT.AND P0, PT, R3, 0x180, P1 ;  /* 0x000001800300780c */ /* 0x000fe20000f04270 */
[-C--:B------:R-:W-:Y:S01]  /*b5c0*/  FMUL R107, R107, R185.reuse ;  /* 0x000000b96b6b7220 */ /* 0x080fe20000400000 */
[C---:B------:R-:W-:Y:S01]  /*b5d0*/  ISETP.GT.AND P1, PT, R3.reuse, 0x188, P1 ;  /* 0x000001880300780c */ /* 0x040fe20000f24270 */
[----:B------:R-:W-:Y:S01]  /*b5e0*/  @P3 STG.E.U16 desc[UR40][R20.64+0x2], R155 ;  /* 0x0000029b14003986 */ /* 0x000fe2000c101528 */
[----:B------:R-:W-:Y:S01]  /*b5f0*/  ISETP.GT.AND P3, PT, R0, 0x11, PT ;  /* 0x000000110000780c */ /* 0x000fe20003f64270 */
[----:B------:R-:W-:Y:S01]  /*b600*/  FMUL R108, R108, R185 ;  /* 0x000000b96c6c7220 */ /* 0x000fe20000400000 */
[----:B------:R-:W-:Y:S01]  /*b610*/  F2FP.BF16.F32.PACK_AB R117, RZ, R117 ;  /* 0x00000075ff75723e */ /* 0x000fe200000010ff */
[----:B------:R-:W-:Y:S01]  /*b620*/  @P4 STG.E.U16 desc[UR40][R14.64+0x10], R156 ;  /* 0x0000109c0e004986 */ /* 0x000fe2000c101528 */
[----:B------:R-:W-:Y:S01]  /*b630*/  ISETP.GT.AND P4, PT, R3, RZ, P3 ;  /* 0x000000ff0300720c */ /* 0x000fe20001f84270 */
[-C--:B------:R-:W-:Y:S01]  /*b640*/  FMUL R109, R109, R185.reuse ;  /* 0x000000b96d6d7220 */ /* 0x080fe20000400000 */
[----:B------:R-:W-:Y:S01]  /*b650*/  F2FP.BF16.F32.PACK_AB R118, RZ, R118 ;  /* 0x00000076ff76723e */ /* 0x000fe200000010ff */
[----:B------:R-:W-:Y:S01]  /*b660*/  FMUL R110, R110, R185 ;  /* 0x000000b96e6e7220 */ /* 0x000fe20000400000 */
[----:B------:R-:W-:Y:S01]  /*b670*/  F2FP.BF16.F32.PACK_AB R119, RZ, R119 ;  /* 0x00000077ff77723e */ /* 0x000fe200000010ff */
[----:B------:R0:W-:Y:S01]  /*b680*/  @P0 STG.E.U16 desc[UR40][R14.64+0x12], R157 ;  /* 0x0000129d0e000986 */ /* 0x0001e2000c101528 */
        /* <DEDUP_REMOVED lines=11> */
[----:B0-----:R-:W-:Y:S01]  /*b740*/  @P2 IMAD.MOV.U32 R14, RZ, RZ, R20 ;  /* 0x000000ffff0e2224 */ /* 0x001fe200078e0014 */
[----:B------:R-:W-:Y:S01]  /*b750*/  F2FP.BF16.F32.PACK_AB R110, RZ, R110 ;  /* 0x0000006eff6e723e */ /* 0x000fe200000010ff */
[----:B------:R-:W-:Y:S01]  /*b760*/  @P2 IMAD.MOV.U32 R15, RZ, RZ, R21 ;  /* 0x000000ffff0f2224 */ /* 0x000fe200078e0015 */
[----:B------:R-:W-:Y:S01]  /*b770*/  F2FP.BF16.F32.PACK_AB R111, RZ, R111 ;  /* 0x0000006fff6f723e */ /* 0x000fe200000010ff */
[-C--:B------:R-:W-:Y:S01]  /*b780*/  FMUL R100, R100, R185.reuse ;  /* 0x000000b964647220 */ /* 0x080fe20000400000 */
[----:B------:R-:W-:Y:S01]  /*b790*/  F2FP.BF16.F32.PACK_AB R96, RZ, R96 ;  /* 0x00000060ff60723e */ /* 0x000fe200000010ff */
[-C--:B------:R-:W-:Y:S01]  /*b7a0*/  FMUL R101, R101, R185.reuse ;  /* 0x000000b965657220 */ /* 0x080fe20000400000 */
[----:B------:R0:W-:Y:S01]  /*b7b0*/  @P2 STG.E.U16 desc[UR40][R14.64+0x10], R158 ;  /* 0x0000109e0e002986 */ /* 0x0001e2000c101528 */
[----:B------:R-:W-:Y:S01]  /*b7c0*/  ISETP.GT.AND P2, PT, R0, 0x10, PT ;  /* 0x000000100000780c */ /* 0x000fe20003f44270 */
[----:B------:R-:W-:Y:S01]  /*b7d0*/  FMUL R102, R102, R185 ;  /* 0x000000b966667220 */ /* 0x000fe20000400000 */
[----:B------:R-:W-:Y:S01]  /*b7e0*/  F2FP.BF16.F32.PACK_AB R97, RZ, R97 ;  /* 0x00000061ff61723e */ /* 0x000fe200000010ff */
[----:B------:R1:W-:Y:S01]  /*b7f0*/  @P1 STG.E.U16 desc[UR40][R20.64+0x12], R159 ;  /* 0x0000129f14001986 */ /* 0x0003e2000c101528 */
[----:B------:R-:W-:Y:S01]  /*b800*/  ISETP.GT.AND P0, PT, R3, RZ, P2 ;  /* 0x000000ff0300720c */ /* 0x000fe20001704270 */
[-C--:B------:R-:W-:Y:S01]  /*b810*/  FMUL R103, R103, R185.reuse ;  /* 0x000000b967677220 */ /* 0x080fe20000400000 */
[C---:B------:R-:W-:Y:S01]  /*b820*/  ISETP.GT.AND P1, PT, R3.reuse, 0x8, P3 ;  /* 0x000000080300780c */ /* 0x040fe20001f24270 */
[----:B------:R-:W-:Y:S01]  /*b830*/  @P4 STG.E.U16 desc[UR40][R4.64+0x22], R145 ;  /* 0x0000229104004986 */ /* 0x000fe2000c101528 */
[----:B------:R-:W-:Y:S01]  /*b840*/  ISETP.GT.AND P5, PT, R3, 0x8, P2 ;  /* 0x000000080300780c */ /* 0x000fe200017a4270 */
[----:B------:R-:W-:Y:S01]  /*b850*/  FMUL R88, R88, R185 ;  /* 0x000000b958587220 */ /* 0x000fe20000400000 */
[----:B------:R-:W-:Y:S01]  /*b860*/  F2FP.BF16.F32.PACK_AB R98, RZ, R98 ;  /* 0x00000062ff62723e */ /* 0x000fe200000010ff */
[----:B0-----:R-:W-:Y:S01]  /*b870*/  IMAD.WIDE.U32 R14, R6, 0xf0, R12 ;  /* 0x000000f0060e7825 */ /* 0x001fe200078e000c */
[----:B------:R-:W-:-:S03]  /*b880*/  F2FP.BF16.F32.PACK_AB R99, RZ, R99 ;  /* 0x00000063ff63723e */ /* 0x000fc600000010ff */
[-C--:B------:R-:W-:Y:S01]  /*b890*/  FMUL R89, R89, R185.reuse ;  /* 0x000000b959597220 */ /* 0x080fe20000400000 */
[----:B------:R-:W-:Y:S01]  /*b8a0*/  F2FP.BF16.F32.PACK_AB R100, RZ, R100 ;  /* 0x00000064ff64723e */ /* 0x000fe200000010ff */
[----:B------:R-:W-:Y:S01]  /*b8b0*/  IMAD.IADD R15, R2, 0x1, R15 ;  /* 0x00000001020f7824 */ /* 0x000fe200078e020f */
[----:B------:R-:W-:Y:S01]  /*b8c0*/  PRMT R2, R128, 0x7610, R2 ;  /* 0x0000761080027816 */ /* 0x000fe20000000002 */
[----:B------:R-:W-:Y:S01]  /*b8d0*/  @P0 STG.E.U16 desc[UR40][R4.64+0x20], R144 ;  /* 0x0000209004000986 */ /* 0x000fe2000c101528 */
[----:B------:R-:W-:Y:S01]  /*b8e0*/  ISETP.GT.AND P0, PT, R0, 0x18, PT ;  /* 0x000000180000780c */ /* 0x000fe20003f04270 */
[----:B------:R-:W-:Y:S01]  /*b8f0*/  FMUL R90, R90, R185 ;  /* 0x000000b95a5a7220 */ /* 0x000fe20000400000 */
[----:B------:R-:W-:Y:S01]  /*b900*/  F2FP.BF16.F32.PACK_AB R101, RZ, R101 ;  /* 0x00000065ff65723e */ /* 0x000fe200000010ff */
[----:B------:R-:W-:Y:S01]  /*b910*/  @P1 STG.E.U16 desc[UR40][R12.64+0x22], R147 ;  /* 0x000022930c001986 */ /* 0x000fe2000c101528 */
[----:B------:R-:W-:Y:S01]  /*b920*/  ISETP.GT.AND P1, PT, R0, 0x19, PT ;  /* 0x000000190000780c */ /* 0x000fe20003f24270 */
[-C--:B------:R-:W-:Y:S01]  /*b930*/  FMUL R91, R91, R185.reuse ;  /* 0x000000b95b5b7220 */ /* 0x080fe20000400000 */
[----:B------:R-:W-:Y:S01]  /*b940*/  F2FP.BF16.F32.PACK_AB R102, RZ, R102 ;  /* 0x00000066ff66723e */ /* 0x000fe200000010ff */
[----:B------:R-:W-:Y:S01]  /*b950*/  @P5 STG.E.U16 desc[UR40][R12.64+0x20], R146 ;  /* 0x000020920c005986 */ /* 0x000fe2000c101528 */
[----:B------:R-:W-:Y:S01]  /*b960*/  ISETP.GT.AND P5, PT, R3, RZ, P0 ;  /* 0x000000ff0300720c */ /* 0x000fe200007a4270 */
[-C--:B------:R-:W-:Y:S01]  /*b970*/  FMUL R93, R93, R185.reuse ;  /* 0x000000b95d5d7220 */ /* 0x080fe20000400000 */
[----:B------:R-:W-:Y:S01]  /*b980*/  ISETP.GT.AND P4, PT, R3, RZ, P1 ;  /* 0x000000ff0300720c */ /* 0x000fe20000f84270 */
        /* <DEDUP_REMOVED lines=14> */
[----:B------:R-:W-:Y:S01]  /*ba70*/  @P4 STG.E.U16 desc[UR40][R4.64+0x32], R149 ;  /* 0x0000329504004986 */ /* 0x000fe2000c101528 */
[----:B------:R-:W-:Y:S01]  /*ba80*/  ISETP.GT.AND P4, PT, R3, 0x8, P1 ;  /* 0x000000080300780c */ /* 0x000fe20000f84270 */
[-C--:B------:R-:W-:Y:S01]  /*ba90*/  FMUL R82, R82, R185.reuse ;  /* 0x000000b952527220 */ /* 0x080fe20000400000 */
        /* <DEDUP_REMOVED lines=11> */
[----:B------:R-:W-:Y:S01]  /*bb50*/  @P4 STG.E.U16 desc[UR40][R12.64+0x32], R151 ;  /* 0x000032970c004986 */ /* 0x000fe2000c101528 */
[----:B------:R-:W-:Y:S01]  /*bb60*/  ISETP.GT.AND P4, PT, R3, 0x80, P2 ;  /* 0x000000800300780c */ /* 0x000fe20001784270 */
[----:B------:R-:W-:Y:S01]  /*bb70*/  FMUL R72, R72, R185 ;  /* 0x000000b948487220 */ /* 0x000fe20000400000 */
[----:B------:R-:W-:Y:S01]  /*bb80*/  F2FP.BF16.F32.PACK_AB R83, RZ, R83 ;  /* 0x00000053ff53723e */ /* 0x000fe200000010ff */
[-C--:B------:R-:W-:Y:S01]  /*bb90*/  FMUL R73, R73, R185.reuse ;  /* 0x000000b949497220 */ /* 0x080fe20000400000 */
[----:B------:R-:W-:Y:S01]  /*bba0*/  F2FP.BF16.F32.PACK_AB R82, RZ, R82 ;  /* 0x00000052ff52723e */ /* 0x000fe200000010ff */
[-C--:B------:R-:W-:Y:S01]  /*bbb0*/  FMUL R74, R74, R185.reuse ;  /* 0x000000b94a4a7220 */ /* 0x080fe20000400000 */
[----:B------:R-:W-:Y:S01]  /*bbc0*/  F2FP.BF16.F32.PACK_AB R84, RZ, R84 ;  /* 0x00000054ff54723e */ /* 0x000fe200000010ff */
[----:B------:R-:W-:Y:S01]  /*bbd0*/  FMUL R75, R75, R185 ;  /* 0x000000b94b4b7220 */ /* 0x000fe20000400000 */
[----:B------:R-:W-:Y:S01]  /*bbe0*/  F2FP.BF16.F32.PACK_AB R85, RZ, R85 ;  /* 0x00000055ff55723e */ /* 0x000fe200000010ff */
[----:B------:R-:W-:Y:S01]  /*bbf0*/  @P5 STG.E.U16 desc[UR40][R14.64+0x22], R137 ;  /* 0x000022890e005986 */ /* 0x000fe2000c101528 */
[----:B------:R-:W-:Y:S01]  /*bc00*/  IADD3 R6, P5, R11, R14, RZ ;  /* 0x0000000e0b067210 */ /* 0x000fe20007fbe0ff */
[-C--:B------:R-:W-:Y:S01]  /*bc10*/  FMUL R76, R76, R185.reuse ;  /* 0x000000b94c4c7220 */ /* 0x080fe20000400000 */
[----:B------:R-:W-:Y:S01]  /*bc20*/  F2FP.BF16.F32.PACK_AB R86, RZ, R86 ;  /* 0x00000056ff56723e */ /* 0x000fe200000010ff */
[----:B------:R0:W-:Y:S01]  /*bc30*/  @P4 STG.E.U16 desc[UR40][R14.64+0x20], R136 ;  /* 0x000020880e004986 */ /* 0x0001e2000c101528 */
[----:B------:R-:W-:Y:S01]  /*bc40*/  ISETP.GT.AND P4, PT, R3, 0x88, P2 ;  /* 0x000000880300780c */ /* 0x000fe20001784270 */
[--C-:B------:R-:W-:Y:S01]  /*bc50*/  IMAD.X R7, R9, 0x1, R15.reuse, P5 ;  /* 0x0000000109077824 */ /* 0x100fe200028e060f */
        /* <DEDUP_REMOVED lines=12> */
[----:B-1----:R-:W-:Y:S01]  /*bd20*/  IADD3 R20, P4, R8, R14, RZ ;  /* 0x0000000e08147210 */ /* 0x002fe20007f9e0ff */
[----:B------:R-:W-:Y:S01]  /*bd30*/  FMUL R66, R66, R185 ;  /* 0x000000b942427220 */ /* 0x000fe20000400000 */
[----:B------:R-:W-:Y:S01]  /*bd40*/  F2FP.BF16.F32.PACK_AB R76, RZ, R76 ;  /* 0x0000004cff4c723e */ /* 0x000fe200000010ff */
[----:B------:R-:W-:Y:S01]  /*bd50*/  @P5 STG.E.U16 desc[UR40][R6.64+0x22], R139 ;  /* 0x0000228b06005986 */ /* 0x000fe2000c101528 */
[----:B------:R-:W-:Y:S01]  /*bd60*/  F2FP.BF16.F32.PACK_AB R77, RZ, R77 ;  /* 0x0000004dff4d723e */ /* 0x000fe200000010ff */
[----:B------:R-:W-:Y:S01]  /*bd70*/  IMAD.X R21, R10, 0x1, R15, P4 ;  /* 0x000000010a157824 */ /* 0x000fe200020e060f */
[----:B0-----:R-:W-:Y:S01]  /*bd80*/  IADD3 R136, P4, P5, R11, R20, R8 ;  /* 0x000000140b887210 */ /* 0x001fe20007d9e008 */
[-C--:B------:R-:W-:Y:S01]  /*bd90*/  FMUL R67, R67, R185.reuse ;  /* 0x000000b943437220 */ /* 0x080fe20000400000 */
[----:B------:R-:W-:Y:S01]  /*bda0*/  F2FP.BF16.F32.PACK_AB R78, RZ, R78 ;  /* 0x0000004eff4e723e */ /* 0x000fe200000010ff */
[----:B------:R-:W-:Y:S01]  /*bdb0*/  FMUL R68, R68, R185 ;  /* 0x000000b944447220 */ /* 0x000fe20000400000 */
[----:B------:R-:W-:Y:S01]  /*bdc0*/  IADD3.X R137, R9, R21, R10, P4, P5 ;  /* 0x0000001509897210 */ /* 0x000fe200027ea40a */
[-C--:B------:R-:W-:Y:S01]  /*bdd0*/  FMUL R69, R69, R185.reuse ;  /* 0x000000b945457220 */ /* 0x080fe20000400000 */
[C---:B------:R-:W-:Y:S01]  /*bde0*/  ISETP.GT.AND P4, PT, R3.reuse, 0x80, P0 ;  /* 0x000000800300780c */ /* 0x040fe20000784270 */
[-C--:B------:R-:W-:Y:S01]  /*bdf0*/  FMUL R70, R70, R185.reuse ;  /* 0x000000b946467220 */ /* 0x080fe20000400000 */
        /* <DEDUP_REMOVED lines=33> */
[----:B------:R-:W-:Y:S01]  /*c010*/  FMUL R51, R51, R185 ;  /* 0x000000b933337220 */ /* 0x000fe20000400000 */
[----:B------:R-:W-:Y:S01]  /*c020*/  F2FP.BF16.F32.PACK_AB R59, RZ, R59 ;  /* 0x0000003bff3b723e */ /* 0x000fe200000010ff */
[----:B------:R-:W-:Y:S01]  /*c030*/  FMUL R52, R52, R185 ;  /* 0x000000b934347220 */ /* 0x000fe20000400000 */
[----:B------:R-:W-:Y:S01]  /*c040*/  F2FP.BF16.F32.PACK_AB R61, RZ, R61 ;  /* 0x0000003dff3d723e */ /* 0x000fe200000010ff */
[-C--:B------:R-:W-:Y:S01]  /*c050*/  FMUL R53, R53, R185.reuse ;  /* 0x000000b935357220 */ /* 0x080fe20000400000 */
[----:B------:R-:W-:Y:S01]  /*c060*/  F2FP.BF16.F32.PACK_AB R60, RZ, R60 ;  /* 0x0000003cff3c723e */ /* 0x000fe200000010ff */
[----:B------:R0:W-:Y:S01]  /*c070*/  @P4 STG.E.U16 desc[UR40][R20.64+0x20], R2 ;  /* 0x0000200214004986 */ /* 0x0001e2000c101528 */
[----:B------:R-:W-:Y:S01]  /*c080*/  ISETP.GT.AND P4, PT, R3, 0x108, P2 ;  /* 0x000001080300780c */ /* 0x000fe20001784270 */
[-C--:B------:R-:W-:Y:S01]  /*c090*/  FMUL R54, R54, R185.reuse ;  /* 0x000000b936367220 */ /* 0x080fe20000400000 */
[----:B------:R-:W-:Y:S01]  /*c0a0*/  F2FP.BF16.F32.PACK_AB R62, RZ, R62 ;  /* 0x0000003eff3e723e */ /* 0x000fe200000010ff */
[----:B------:R1:W-:Y:S01]  /*c0b0*/  @P5 STG.E.U16 desc[UR40][R20.64+0x22], R129 ;  /* 0x0000228114005986 */ /* 0x0003e2000c101528 */
[----:B------:R-:W-:Y:S01]  /*c0c0*/  IADD3 R128, P5, R11, R20, RZ ;  /* 0x000000140b807210 */ /* 0x000fe20007fbe0ff */
[----:B------:R-:W-:Y:S01]  /*c0d0*/  FMUL R55, R55, R185 ;  /* 0x000000b937377220 */ /* 0x000fe20000400000 */
[----:B------:R-:W-:Y:S01]  /*c0e0*/  F2FP.BF16.F32.PACK_AB R63, RZ, R63 ;  /* 0x0000003fff3f723e */ /* 0x000fe200000010ff */
[-C--:B------:R-:W-:Y:S01]  /*c0f0*/  FMUL R40, R40, R185.reuse ;  /* 0x000000b928287220 */ /* 0x080fe20000400000 */
[----:B------:R-:W-:Y:S01]  /*c100*/  F2FP.BF16.F32.PACK_AB R48, RZ, R48 ;  /* 0x00000030ff30723e */ /* 0x000fe200000010ff */
[----:B------:R-:W-:Y:S01]  /*c110*/  FMUL R41, R41, R185 ;  /* 0x000000b929297220 */ /* 0x000fe20000400000 */
[----:B------:R-:W-:Y:S01]  /*c120*/  F2FP.BF16.F32.PACK_AB R49, RZ, R49 ;  /* 0x00000031ff31723e */ /* 0x000fe200000010ff */
[----:B------:R-:W-:Y:S01]  /*c130*/  FMUL R42, R42, R185 ;  /* 0x000000b92a2a7220 */ /* 0x000fe20000400000 */
[----:B0-----:R-:W-:Y:S01]  /*c140*/  F2FP.BF16.F32.PACK_AB R2, RZ, R131 ;  /* 0x00000083ff02723e */ /* 0x001fe200000010ff */
[-C--:B------:R-:W-:Y:S01]  /*c150*/  FMUL R43, R43, R185.reuse ;  /* 0x000000b92b2b7220 */ /* 0x080fe20000400000 */
[----:B------:R-:W-:Y:S01]  /*c160*/  F2FP.BF16.F32.PACK_AB R50, RZ, R50 ;  /* 0x00000032ff32723e */ /* 0x000fe200000010ff */
[----:B-1----:R-:W-:Y:S01]  /*c170*/  IMAD.X R129, R9, 0x1, R21, P5 ;  /* 0x0000000109817824 */ /* 0x002fe200028e0615 */
[----:B------:R-:W-:Y:S01]  /*c180*/  ISETP.GT.AND P5, PT, R3, 0x108, P3 ;  /* 0x000001080300780c */ /* 0x000fe20001fa4270 */
[----:B------:R-:W-:Y:S01]  /*c190*/  FMUL R44, R44, R185 ;  /* 0x000000b92c2c7220 */ /* 0x000fe20000400000 */
[----:B------:R-:W-:Y:S01]  /*c1a0*/  F2FP.BF16.F32.PACK_AB R51, RZ, R51 ;  /* 0x00000033ff33723e */ /* 0x000fe200000010ff */
[----:B------:R-:W-:Y:S01]  /*c1b0*/  FMUL R45, R45, R185 ;  /* 0x000000b92d2d7220 */ /* 0x000fe20000400000 */
[----:B------:R-:W-:Y:S01]  /*c1c0*/  @P4 STG.E.U16 desc[UR40][R128.64+0x20], R19 ;  /* 0x0000201380004986 */ /* 0x000fe2000c101528 */
[----:B------:R-:W-:Y:S01]  /*c1d0*/  IADD3 R130, P4, R20, R11, RZ ;  /* 0x0000000b14827210 */ /* 0x000fe20007f9e0ff */
[-C--:B------:R-:W-:Y:S01]  /*c1e0*/  FMUL R46, R46, R185.reuse ;  /* 0x000000b92e2e7220 */ /* 0x080fe20000400000 */
[----:B------:R-:W-:Y:S01]  /*c1f0*/  F2FP.BF16.F32.PACK_AB R52, RZ, R52 ;  /* 0x00000034ff34723e */ /* 0x000fe200000010ff */
[----:B------:R-:W-:Y:S01]  /*c200*/  FMUL R47, R47, R185 ;  /* 0x000000b92f2f7220 */ /* 0x000fe20000400000 */
[----:B------:R-:W-:Y:S01]  /*c210*/  F2FP.BF16.F32.PACK_AB R53, RZ, R53 ;  /* 0x00000035ff35723e */ /* 0x000fe200000010ff */
[----:B------:R-:W-:Y:S01]  /*c220*/  IMAD.X R131, R21, 0x1, R9, P4 ;  /* 0x0000000115837824 */ /* 0x000fe200020e0609 */
[----:B------:R-:W-:Y:S01]  /*c230*/  ISETP.GT.AND P4, PT, R3, 0x100, P0 ;  /* 0x000001000300780c */ /* 0x000fe20000784270 */
[-C--:B------:R-:W-:Y:S01]  /*c240*/  FMUL R32, R32, R185.reuse ;  /* 0x000000b920207220 */ /* 0x080fe20000400000 */
[----:B------:R-:W-:Y:S01]  /*c250*/  F2FP.BF16.F32.PACK_AB R54, RZ, R54 ;  /* 0x00000036ff36723e */ /* 0x000fe200000010ff */
[-C--:B------:R-:W-:Y:S01]  /*c260*/  FMUL R33, R33, R185.reuse ;  /* 0x000000b921217220 */ /* 0x080fe20000400000 */
        /* <DEDUP_REMOVED lines=9> */
[----:B------:R1:W-:Y:S01]  /*c300*/  @P4 STG.E.U16 desc[UR40][R20.64+0x30], R132 ;  /* 0x0000308414004986 */ /* 0x0003e2000c101528 */
        /* <DEDUP_REMOVED lines=14> */
[C---:B------:R-:W-:Y:S01]  /*c3f0*/  ISETP.GT.AND P4, PT, R3.reuse, 0x180, P2 ;  /* 0x000001800300780c */ /* 0x040fe20001784270 */
[-C--:B------:R-:W-:Y:S01]  /*c400*/  FMUL R28, R28, R185.reuse ;  /* 0x000000b91c1c7220 */ /* 0x080fe20000400000 */
[----:B------:R-:W-:Y:S01]  /*c410*/  ISETP.GT.AND P2, PT, R3, 0x188, P2 ;  /* 0x000001880300780c */ /* 0x000fe20001744270 */
[-C--:B------:R-:W-:Y:S01]  /*c420*/  FMUL R29, R29, R185.reuse ;  /* 0x000000b91d1d7220 */ /* 0x080fe20000400000 */
[----:B------:R1:W-:Y:S01]  /*c430*/  @P5 STG.E.U16 desc[UR40][R128.64+0x32], R135 ;  /* 0x0000328780005986 */ /* 0x0003e2000c101528 */
[----:B0-----:R-:W-:Y:S01]  /*c440*/  IADD3 R130, P5, R8, R20, RZ ;  /* 0x0000001408827210 */ /* 0x001fe20007fbe0ff */
[-C--:B------:R-:W-:Y:S01]  /*c450*/  FMUL R30, R30, R185.reuse ;  /* 0x000000b91e1e7220 */ /* 0x080fe20000400000 */
[----:B------:R-:W-:Y:S01]  /*c460*/  F2FP.BF16.F32.PACK_AB R46, RZ, R46 ;  /* 0x0000002eff2e723e */ /* 0x000fe200000010ff */
[----:B------:R-:W-:Y:S01]  /*c470*/  FMUL R31, R31, R185 ;  /* 0x000000b91f1f7220 */ /* 0x000fe20000400000 */
[----:B------:R-:W-:Y:S01]  /*c480*/  F2FP.BF16.F32.PACK_AB R47, RZ, R47 ;  /* 0x0000002fff2f723e */ /* 0x000fe200000010ff */
[----:B------:R-:W-:Y:S01]  /*c490*/  IMAD.X R131, R10, 0x1, R21, P5 ;  /* 0x000000010a837824 */ /* 0x000fe200028e0615 */
[----:B------:R-:W-:-:S02]  /*c4a0*/  IADD3 R8, P5, R11, R130, RZ ;  /* 0x000000820b087210 */ /* 0x000fc40007fbe0ff */
[----:B------:R-:W-:Y:S02]  /*c4b0*/  F2FP.BF16.F32.PACK_AB R32, RZ, R32 ;  /* 0x00000020ff20723e */ /* 0x000fe400000010ff */
[----:B------:R1:W-:Y:S01]  /*c4c0*/  @P4 STG.E.U16 desc[UR40][R130.64+0x20], R120 ;  /* 0x0000207882004986 */ /* 0x0003e2000c101528 */
[----:B------:R-:W-:Y:S01]  /*c4d0*/  ISETP.GT.AND P4, PT, R3, 0x180, P3 ;  /* 0x000001800300780c */ /* 0x000fe20001f84270 */
[----:B------:R-:W-:Y:S01]  /*c4e0*/  IMAD.X R9, R9, 0x1, R131, P5 ;  /* 0x0000000109097824 */ /* 0x000fe200028e0683 */
[----:B------:R-:W-:Y:S02]  /*c4f0*/  ISETP.GT.AND P3, PT, R3, 0x188, P3 ;  /* 0x000001880300780c */ /* 0x000fe40001f64270 */
[----:B------:R-:W-:Y:S02]  /*c500*/  F2FP.BF16.F32.PACK_AB R33, RZ, R33 ;  /* 0x00000021ff21723e */ /* 0x000fe400000010ff */
[----:B------:R-:W-:Y:S02]  /*c510*/  F2FP.BF16.F32.PACK_AB R34, RZ, R34 ;  /* 0x00000022ff22723e */ /* 0x000fe400000010ff */
[----:B------:R-:W-:-:S02]  /*c520*/  F2FP.BF16.F32.PACK_AB R35, RZ, R35 ;  /* 0x00000023ff23723e */ /* 0x000fc400000010ff */
[----:B------:R-:W-:Y:S02]  /*c530*/  F2FP.BF16.F32.PACK_AB R36, RZ, R36 ;  /* 0x00000024ff24723e */ /* 0x000fe400000010ff */
[----:B------:R-:W-:Y:S01]  /*c540*/  F2FP.BF16.F32.PACK_AB R37, RZ, R37 ;  /* 0x00000025ff25723e */ /* 0x000fe200000010ff */
[----:B------:R1:W-:Y:S01]  /*c550*/  @P4 STG.E.U16 desc[UR40][R130.64+0x22], R121 ;  /* 0x0000227982004986 */ /* 0x0003e2000c101528 */
[C---:B------:R-:W-:Y:S02]  /*c560*/  ISETP.GT.AND P4, PT, R3.reuse, 0x180, P0 ;  /* 0x000001800300780c */ /* 0x040fe40000784270 */
[C---:B------:R-:W-:Y:S01]  /*c570*/  ISETP.GT.AND P0, PT, R3.reuse, 0x188, P0 ;  /* 0x000001880300780c */ /* 0x040fe20000704270 */
[----:B------:R1:W-:Y:S01]  /*c580*/  @P2 STG.E.U16 desc[UR40][R8.64+0x20], R122 ;  /* 0x0000207a08002986 */ /* 0x0003e2000c101528 */
[C---:B------:R-:W-:Y:S02]  /*c590*/  ISETP.GT.AND P2, PT, R3.reuse, 0x180, P1 ;  /* 0x000001800300780c */ /* 0x040fe40000f44270 */
[----:B------:R-:W-:Y:S01]  /*c5a0*/  ISETP.GT.AND P1, PT, R3, 0x188, P1 ;  /* 0x000001880300780c */ /* 0x000fe20000f24270 */
[----:B------:R1:W-:Y:S01]  /*c5b0*/  @P3 STG.E.U16 desc[UR40][R136.64+0x22], R123 ;  /* 0x0000227b88003986 */ /* 0x0003e2000c101528 */
[----:B------:R-:W-:-:S02]  /*c5c0*/  ISETP.GT.AND P3, PT, R0, 0x20, PT ;  /* 0x000000200000780c */ /* 0x000fc40003f64270 */
[----:B------:R-:W-:Y:S02]  /*c5d0*/  F2FP.BF16.F32.PACK_AB R38, RZ, R38 ;  /* 0x00000026ff26723e */ /* 0x000fe400000010ff */
[C---:B------:R-:W-:Y:S01]  /*c5e0*/  ISETP.GT.AND P5, PT, R3.reuse, 0x8, P3 ;  /* 0x000000080300780c */ /* 0x040fe20001fa4270 */
[----:B------:R1:W-:Y:S01]  /*c5f0*/  @P4 STG.E.U16 desc[UR40][R130.64+0x30], R124 ;  /* 0x0000307c82004986 */ /* 0x0003e2000c101528 */
[----:B------:R-:W-:Y:S02]  /*c600*/  F2FP.BF16.F32.PACK_AB R39, RZ, R39 ;  /* 0x00000027ff27723e */ /* 0x000fe400000010ff */
[----:B------:R-:W-:Y:S01]  /*c610*/  F2FP.BF16.F32.PACK_AB R24, RZ, R24 ;  /* 0x00000018ff18723e */ /* 0x000fe200000010ff */
[----:B------:R1:W-:Y:S01]  /*c620*/  @P2 STG.E.U16 desc[UR40][R130.64+0x32], R125 ;  /* 0x0000327d82002986 */ /* 0x0003e2000c101528 */
[----:B------:R-:W-:Y:S02]  /*c630*/  ISETP.GT.AND P2, PT, R0, 0x21, PT ;  /* 0x000000210000780c */ /* 0x000fe40003f44270 */
[----:B------:R-:W-:Y:S01]  /*c640*/  F2FP.BF16.F32.PACK_AB R25, RZ, R25 ;  /* 0x00000019ff19723e */ /* 0x000fe200000010ff */
[----:B------:R1:W-:Y:S01]  /*c650*/  @P0 STG.E.U16 desc[UR40][R8.64+0x30], R126 ;  /* 0x0000307e08000986 */ /* 0x0003e2000c101528 */
[----:B------:R-:W-:-:S02]  /*c660*/  ISETP.GT.AND P0, PT, R3, RZ, P3 ;  /* 0x000000ff0300720c */ /* 0x000fc40001f04270 */
[C---:B------:R-:W-:Y:S01]  /*c670*/  ISETP.GT.AND P4, PT, R3.reuse, RZ, P2 ;  /* 0x000000ff0300720c */ /* 0x040fe20001784270 */
[----:B------:R1:W-:Y:S01]  /*c680*/  @P1 STG.E.U16 desc[UR40][R8.64+0x32], R127 ;  /* 0x0000327f08001986 */ /* 0x0003e2000c101528 */
[----:B------:R-:W-:Y:S02]  /*c690*/  ISETP.GT.AND P1, PT, R3, 0x8, P2 ;  /* 0x000000080300780c */ /* 0x000fe40001724270 */
[----:B------:R-:W-:Y:S02]  /*c6a0*/  F2FP.BF16.F32.PACK_AB R26, RZ, R26 ;  /* 0x0000001aff1a723e */ /* 0x000fe400000010ff */
[----:B------:R-:W-:Y:S02]  /*c6b0*/  F2FP.BF16.F32.PACK_AB R27, RZ, R27 ;  /* 0x0000001bff1b723e */ /* 0x000fe400000010ff */
[----:B------:R-:W-:Y:S02]  /*c6c0*/  F2FP.BF16.F32.PACK_AB R28, RZ, R28 ;  /* 0x0000001cff1c723e */ /* 0x000fe400000010ff */
[----:B------:R-:W-:Y:S01]  /*c6d0*/  F2FP.BF16.F32.PACK_AB R29, RZ, R29 ;  /* 0x0000001dff1d723e */ /* 0x000fe200000010ff */
[----:B------:R1:W-:Y:S01]  /*c6e0*/  @P0 STG.E.U16 desc[UR40][R4.64+0x40], R112 ;  /* 0x0000407004000986 */ /* 0x0003e2000c101528 */
[----:B------:R-:W-:-:S02]  /*c6f0*/  ISETP.GT.AND P0, PT, R0, 0x28, PT ;  /* 0x000000280000780c */ /* 0x000fc40003f04270 */
[----:B------:R-:W-:Y:S01]  /*c700*/  F2FP.BF16.F32.PACK_AB R30, RZ, R30 ;  /* 0x0000001eff1e723e */ /* 0x000fe200000010ff */
[----:B------:R1:W-:Y:S01]  /*c710*/  @P4 STG.E.U16 desc[UR40][R4.64+0x42], R113 ;  /* 0x0000427104004986 */ /* 0x0003e2000c101528 */
[----:B------:R-:W-:-:S03]  /*c720*/  F2FP.BF16.F32.PACK_AB R31, RZ, R31 ;  /* 0x0000001fff1f723e */ /* 0x000fc600000010ff */
[----:B------:R1:W-:Y:S01]  /*c730*/  @P1 STG.E.U16 desc[UR40][R12.64+0x42], R115 ;  /* 0x000042730c001986 */ /* 0x0003e2000c101528 */
[----:B------:R-:W-:-:S03]  /*c740*/  ISETP.GT.AND P1, PT, R0, 0x29, PT ;  /* 0x000000290000780c */ /* 0x000fc60003f24270 */
[----:B------:R1:W-:Y:S01]  /*c750*/  @P5 STG.E.U16 desc[UR40][R12.64+0x40], R114 ;  /* 0x000040720c005986 */ /* 0x0003e2000c101528 */
[C---:B------:R-:W-:Y:S02]  /*c760*/  ISETP.GT.AND P5, PT, R3.reuse, RZ, P0 ;  /* 0x000000ff0300720c */ /* 0x040fe400007a4270 */
[----:B------:R-:W-:-:S11]  /*c770*/  ISETP.GT.AND P4, PT, R3, RZ, P1 ;  /* 0x000000ff0300720c */ /* 0x000fd60000f84270 */
[----:B------:R1:W-:Y:S01]  /*c780*/  @P5 STG.E.U16 desc[UR40][R4.64+0x50], R116 ;  /* 0x0000507404005986 */ /* 0x0003e2000c101528 */
[----:B------:R-:W-:-:S03]  /*c790*/  ISETP.GT.AND P5, PT, R3, 0x8, P0 ;  /* 0x000000080300780c */ /* 0x000fc600007a4270 */
[----:B------:R1:W-:Y:S01]  /*c7a0*/  @P4 STG.E.U16 desc[UR40][R4.64+0x52], R117 ;  /* 0x0000527504004986 */ /* 0x0003e2000c101528 */
[----:B------:R-:W-:-:S09]  /*c7b0*/  ISETP.GT.AND P4, PT, R3, 0x8, P1 ;  /* 0x000000080300780c */ /* 0x000fd20000f84270 */
        /* <DEDUP_REMOVED lines=33> */
[C---:B------:R-:W-:Y:S02]  /*c9d0*/  ISETP.GT.AND P5, PT, R3.reuse, 0x180, P3 ;  /* 0x000001800300780c */ /* 0x040fe40001fa4270 */
[C---:B------:R-:W-:Y:S01]  /*c9e0*/  ISETP.GT.AND P3, PT, R3.reuse, 0x188, P3 ;  /* 0x000001880300780c */ /* 0x040fe20001f64270 */
[----:B------:R1:W-:Y:S01]  /*c9f0*/  @P4 STG.E.U16 desc[UR40][R128.64+0x52], R103 ;  /* 0x0000526780004986 */ /* 0x0003e2000c101528 */
[C---:B------:R-:W-:Y:S02]  /*ca00*/  ISETP.GT.AND P4, PT, R3.reuse, 0x180, P2 ;  /* 0x000001800300780c */ /* 0x040fe40001784270 */
[----:B------:R-:W-:-:S07]  /*ca10*/  ISETP.GT.AND P2, PT, R3, 0x188, P2 ;  /* 0x000001880300780c */ /* 0x000fce0001744270 */
[----:B------:R1:W-:Y:S04]  /*ca20*/  @P5 STG.E.U16 desc[UR40][R130.64+0x40], R88 ;  /* 0x0000405882005986 */ /* 0x0003e8000c101528 */
[----:B------:R1:W-:Y:S01]  /*ca30*/  @P4 STG.E.U16 desc[UR40][R130.64+0x42], R89 ;  /* 0x0000425982004986 */ /* 0x0003e2000c101528 */
[C---:B------:R-:W-:Y:S02]  /*ca40*/  ISETP.GT.AND P4, PT, R3.reuse, 0x180, P0 ;  /* 0x000001800300780c */ /* 0x040fe40000784270 */
[C---:B------:R-:W-:Y:S01]  /*ca50*/  ISETP.GT.AND P0, PT, R3.reuse, 0x188, P0 ;  /* 0x000001880300780c */ /* 0x040fe20000704270 */
[----:B------:R1:W-:Y:S01]  /*ca60*/  @P3 STG.E.U16 desc[UR40][R8.64+0x40], R90 ;  /* 0x0000405a08003986 */ /* 0x0003e2000c101528 */
[C---:B------:R-:W-:Y:S02]  /*ca70*/  ISETP.GT.AND P3, PT, R3.reuse, 0x180, P1 ;  /* 0x000001800300780c */ /* 0x040fe40000f64270 */
[----:B------:R-:W-:Y:S01]  /*ca80*/  ISETP.GT.AND P1, PT, R3, 0x188, P1 ;  /* 0x000001880300780c */ /* 0x000fe20000f24270 */
[----:B------:R1:W-:Y:S01]  /*ca90*/  @P2 STG.E.U16 desc[UR40][R8.64+0x42], R91 ;  /* 0x0000425b08002986 */ /* 0x0003e2000c101528 */
[----:B------:R-:W-:-:S05]  /*caa0*/  ISETP.GT.AND P2, PT, R0, 0x31, PT ;  /* 0x000000310000780c */ /* 0x000fca0003f44270 */
[----:B------:R1:W-:Y:S01]  /*cab0*/  @P4 STG.E.U16 desc[UR40][R130.64+0x50], R92 ;  /* 0x0000505c82004986 */ /* 0x0003e2000c101528 */
[----:B------:R-:W-:-:S03]  /*cac0*/  ISETP.GT.AND P4, PT, R3, RZ, P2 ;  /* 0x000000ff0300720c */ /* 0x000fc60001784270 */
[----:B------:R1:W-:Y:S01]  /*cad0*/  @P3 STG.E.U16 desc[UR40][R130.64+0x52], R93 ;  /* 0x0000525d82003986 */ /* 0x0003e2000c101528 */
[----:B------:R-:W-:-:S03]  /*cae0*/  ISETP.GT.AND P3, PT, R0, 0x30, PT ;  /* 0x000000300000780c */ /* 0x000fc60003f64270 */
[----:B------:R1:W-:Y:S01]  /*caf0*/  @P0 STG.E.U16 desc[UR40][R8.64+0x50], R94 ;  /* 0x0000505e08000986 */ /* 0x0003e2000c101528 */
[C---:B------:R-:W-:Y:S02]  /*cb00*/  ISETP.GT.AND P0, PT, R3.reuse, RZ, P3 ;  /* 0x000000ff0300720c */ /* 0x040fe40001f04270 */
[C---:B------:R-:W-:Y:S01]  /*cb10*/  ISETP.GT.AND P5, PT, R3.reuse, 0x8, P3 ;  /* 0x000000080300780c */ /* 0x040fe20001fa4270 */
[----:B------:R1:W-:Y:S01]  /*cb20*/  @P1 STG.E.U16 desc[UR40][R8.64+0x52], R95 ;  /* 0x0000525f08001986 */ /* 0x0003e2000c101528 */
[----:B------:R-:W-:-:S03]  /*cb30*/  ISETP.GT.AND P1, PT, R3, 0x8, P2 ;  /* 0x000000080300780c */ /* 0x000fc60001724270 */
[----:B------:R1:W-:Y:S06]  /*cb40*/  @P4 STG.E.U16 desc[UR40][R4.64+0x62], R81 ;  /* 0x0000625104004986 */ /* 0x0003ec000c101528 */
[----:B------:R1:W-:Y:S01]  /*cb50*/  @P0 STG.E.U16 desc[UR40][R4.64+0x60], R80 ;  /* 0x0000605004000986 */ /* 0x0003e2000c101528 */
[----:B------:R-:W-:-:S03]  /*cb60*/  ISETP.GT.AND P0, PT, R0, 0x38, PT ;  /* 0x000000380000780c */ /* 0x000fc60003f04270 */
        /* <DEDUP_REMOVED lines=57> */
[----:B------:R-:W-:-:S03]  /*cf00*/  ISETP.GT.AND P4, PT, R3, 0x8, P2 ;  /* 0x000000080300780c */ /* 0x000fc60001784270 */
[----:B------:R1:W-:Y:S01]  /*cf10*/  @P3 STG.E.U16 desc[UR40][R130.64+0x72], R61 ;  /* 0x0000723d82003986 */ /* 0x0003e2000c101528 */
[----:B------:R-:W-:-:S03]  /*cf20*/  ISETP.GT.AND P3, PT, R0, 0x41, PT ;  /* 0x000000410000780c */ /* 0x000fc60003f64270 */
[----:B------:R1:W-:Y:S01]  /*cf30*/  @P0 STG.E.U16 desc[UR40][R8.64+0x70], R62 ;  /* 0x0000703e08000986 */ /* 0x0003e2000c101528 */
[C---:B------:R-:W-:Y:S02]  /*cf40*/  ISETP.GT.AND P0, PT, R3.reuse, RZ, P2 ;  /* 0x000000ff0300720c */ /* 0x040fe40001704270 */
[C---:B------:R-:W-:Y:S01]  /*cf50*/  ISETP.GT.AND P5, PT, R3.reuse, 0x8, P3 ;  /* 0x000000080300780c */ /* 0x040fe20001fa4270 */
[----:B------:R1:W-:Y:S01]  /*cf60*/  @P1 STG.E.U16 desc[UR40][R8.64+0x72], R63 ;  /* 0x0000723f08001986 */ /* 0x0003e2000c101528 */
[----:B------:R-:W-:-:S09]  /*cf70*/  ISETP.GT.AND P1, PT, R3, RZ, P3 ;  /* 0x000000ff0300720c */ /* 0x000fd20001f24270 */
[----:B------:R1:W-:Y:S01]  /*cf80*/  @P0 STG.E.U16 desc[UR40][R4.64+0x80], R48 ;  /* 0x0000803004000986 */ /* 0x0003e2000c101528 */
[----:B------:R-:W-:-:S03]  /*cf90*/  ISETP.GT.AND P0, PT, R0, 0x49, PT ;  /* 0x000000490000780c */ /* 0x000fc60003f04270 */
[----:B------:R1:W-:Y:S01]  /*cfa0*/  @P1 STG.E.U16 desc[UR40][R4.64+0x82], R49 ;  /* 0x0000823104001986 */ /* 0x0003e2000c101528 */
[----:B------:R-:W-:-:S03]  /*cfb0*/  ISETP.GT.AND P1, PT, R0, 0x48, PT ;  /* 0x000000480000780c */ /* 0x000fc60003f24270 */
[----:B------:R1:W-:Y:S01]  /*cfc0*/  @P4 STG.E.U16 desc[UR40][R12.64+0x80], R50 ;  /* 0x000080320c004986 */ /* 0x0003e2000c101528 */
[----:B------:R-:W-:-:S03]  /*cfd0*/  ISETP.GT.AND P4, PT, R3, RZ, P0 ;  /* 0x000000ff0300720c */ /* 0x000fc60000784270 */
[----:B------:R1:W-:Y:S01]  /*cfe0*/  @P5 STG.E.U16 desc[UR40][R12.64+0x82], R51 ;  /* 0x000082330c005986 */ /* 0x0003e2000c101528 */
[----:B------:R-:W-:-:S09]  /*cff0*/  ISETP.GT.AND P5, PT, R3, RZ, P1 ;  /* 0x000000ff0300720c */ /* 0x000fd20000fa4270 */
        /* <DEDUP_REMOVED lines=42> */
[----:B------:R1:W-:Y:S01]  /*d2a0*/  @P4 STG.E.U16 desc[UR40][R130.64+0x80], R24 ;  /* 0x0000801882004986 */ /* 0x0003e2000c101528 */
[C---:B------:R-:W-:Y:S02]  /*d2b0*/  ISETP.GT.AND P4, PT, R3.reuse, 0x180, P0 ;  /* 0x000001800300780c */ /* 0x040fe40000784270 */
[C---:B------:R-:W-:Y:S01]  /*d2c0*/  ISETP.GT.AND P0, PT, R3.reuse, 0x188, P0 ;  /* 0x000001880300780c */ /* 0x040fe20000704270 */
[----:B------:R1:W-:Y:S01]  /*d2d0*/  @P5 STG.E.U16 desc[UR40][R130.64+0x82], R25 ;  /* 0x0000821982005986 */ /* 0x0003e2000c101528 */
[C---:B------:R-:W-:Y:S02]  /*d2e0*/  ISETP.GT.AND P5, PT, R3.reuse, 0x180, P1 ;  /* 0x000001800300780c */ /* 0x040fe40000fa4270 */
[----:B------:R-:W-:Y:S01]  /*d2f0*/  ISETP.GT.AND P1, PT, R3, 0x188, P1 ;  /* 0x000001880300780c */ /* 0x000fe20000f24270 */
[----:B------:R1:W-:Y:S04]  /*d300*/  @P2 STG.E.U16 desc[UR40][R8.64+0x80], R26 ;  /* 0x0000801a08002986 */ /* 0x0003e8000c101528 */
[----:B------:R1:W-:Y:S04]  /*d310*/  @P3 STG.E.U16 desc[UR40][R8.64+0x82], R27 ;  /* 0x0000821b08003986 */ /* 0x0003e8000c101528 */
[----:B------:R1:W-:Y:S04]  /*d320*/  @P4 STG.E.U16 desc[UR40][R130.64+0x92], R29 ;  /* 0x0000921d82004986 */ /* 0x0003e8000c101528 */
[----:B------:R1:W-:Y:S04]  /*d330*/  @P5 STG.E.U16 desc[UR40][R130.64+0x90], R28 ;  /* 0x0000901c82005986 */ /* 0x0003e8000c101528 */
[----:B------:R1:W-:Y:S04]  /*d340*/  @P1 STG.E.U16 desc[UR40][R8.64+0x90], R30 ;  /* 0x0000901e08001986 */ /* 0x0003e8000c101528 */
[----:B------:R1:W-:Y:S02]  /*d350*/  @P0 STG.E.U16 desc[UR40][R8.64+0x92], R31 ;  /* 0x0000921f08000986 */ /* 0x0003e4000c101528 */
.L_x_334:
[----:B------:R-:W-:Y:S05]  /*d360*/  BSYNC B0 ;  /* 0x0000000000007941 */ /* 0x000fea0003800000 */
.L_x_28:
[----:B------:R-:W-:Y:S01]  /*d370*/  ULDC UR4, c[0x0][0xc] ;  /* 0x0000030000047ab9 */ /* 0x000fe20000000800 */
[----:B------:R-:W-:Y:S01]  /*d380*/  ULDC UR5, c[0x0][0x10] ;  /* 0x0000040000057ab9 */ /* 0x000fe20000000800 */
[----:B------:R-:W2:Y:S01]  /*d390*/  LDC R3, c[0x0][0x14] ;  /* 0x00000500ff037b82 */ /* 0x000ea20000000800 */
[----:B------:R-:W-:Y:S01]  /*d3a0*/  UIMAD.WIDE.U32 UR4, UR4, UR5, URZ ;  /* 0x00000005040472a5 */ /* 0x000fe2000f8e003f */
[----:B------:R-:W-:Y:S01]  /*d3b0*/  IMAD.MOV.U32 R19, RZ, RZ, R17 ;  /* 0x000000ffff137224 */ /* 0x000fe200078e0011 */
[----:B0-----:R-:W-:Y:S01]  /*d3c0*/  PRMT R0, RZ, 0x7610, R0 ;  /* 0x00007610ff007816 */ /* 0x001fe20000000000 */
[----:B------:R-:W-:-:S03]  /*d3d0*/  IMAD.MOV.U32 R2, RZ, RZ, -0x1 ;  /* 0xffffffffff027424 */ /* 0x000fc600078e00ff */
[----:B--2---:R-:W-:-:S04]  /*d3e0*/  IMAD.WIDE.U32 R18, R3, UR4, R18 ;  /* 0x0000000403127c25 */ /* 0x004fc8000f8e0012 */
[----:B------:R-:W-:Y:S01]  /*d3f0*/  IMAD R3, R3, UR5, RZ ;  /* 0x0000000503037c24 */ /* 0x000fe2000f8e02ff */
[----:B------:R-:W-:Y:S02]  /*d400*/  ULDC.64 UR4, c[0x0][0x650] ;  /* 0x0001940000047ab9 */ /* 0x000fe40000000a00 */
[----:B------:R-:W-:Y:S01]  /*d410*/  ISETP.GE.U32.AND P0, PT, R18, UR4, PT ;  /* 0x0000000412007c0c */ /* 0x000fe2000bf06070 */
[----:B------:R-:W-:Y:S02]  /*d420*/  IMAD.IADD R17, R19, 0x1, R3 ;  /* 0x0000000113117824 */ /* 0x000fe400078e0203 */
[----:B------:R-:W-:-:S03]  /*d430*/  IMAD.MOV.U32 R19, RZ, RZ, -0x1 ;  /* 0xffffffffff137424 */ /* 0x000fc600078e00ff */
[----:B------:R-:W-:-:S13]  /*d440*/  ISETP.GE.U32.AND.EX P0, PT, R17, UR5, PT, P0 ;  /* 0x0000000511007c0c */ /* 0x000fda000bf06100 */
[----:B------:R-:W-:Y:S05]  /*d450*/  @P0 BRA `(.L_x_335) ;  /* 0x0000000400700947 */ /* 0x000fea0003800000 */
[----:B------:R-:W0:Y:S01]  /*d460*/  S2R R10, SR_CTAID.X ;  /* 0x00000000000a7919 */ /* 0x000e220000002500 */
[----:B-1----:R-:W1:Y:S01]  /*d470*/  LDC.64 R8, c[0x0][0x628] ;  /* 0x00018a00ff087b82 */ /* 0x002e620000000a00 */
[----:B------:R-:W-:Y:S01]  /*d480*/  ULDC UR4, c[0x0][0x150] ;  /* 0x0000540000047ab9 */ /* 0x000fe20000000800 */
[----:B------:R-:W-:Y:S01]  /*d490*/  IMAD.MOV.U32 R6, RZ, RZ, R18 ;  /* 0x000000ffff067224 */ /* 0x000fe200078e0012 */
[----:B------:R-:W2:Y:S01]  /*d4a0*/  S2R R20, SR_CTAID.Y ;  /* 0x0000000000147919 */ /* 0x000ea20000002600 */
[----:B------:R-:W-:-:S04]  /*d4b0*/  IMAD.MOV.U32 R7, RZ, RZ, R17 ;  /* 0x000000ffff077224 */ /* 0x000fc800078e0011 */
[----:B------:R-:W2:Y:S08]  /*d4c0*/  LDC R15, c[0x0][0x144] ;  /* 0x00005100ff0f7b82 */ /* 0x000eb00000000800 */
[----:B------:R-:W2:Y:S08]  /*d4d0*/  LDC R0, c[0x0][0x630] ;  /* 0x00018c00ff007b82 */ /* 0x000eb00000000800 */
[----:B---3--:R-:W3:Y:S01]  /*d4e0*/  LDC.64 R12, c[0x0][0x620] ;  /* 0x00018800ff0c7b82 */ /* 0x008ee20000000a00 */
[----:B-1----:R-:W-:-:S04]  /*d4f0*/  ISETP.NE.U32.AND P0, PT, R8, RZ, PT ;  /* 0x000000ff0800720c */ /* 0x002fc80003f05070 */
[----:B------:R-:W-:Y:S02]  /*d500*/  ISETP.NE.AND.EX P0, PT, R9, RZ, PT, P0 ;  /* 0x000000ff0900720c */ /* 0x000fe40003f05300 */
[----:B0-----:R-:W-:-:S05]  /*d510*/  I2FP.F32.U32 R2, R10 ;  /* 0x0000000a00027245 */ /* 0x001fca0000201000 */
[----:B------:R-:W-:-:S04]  /*d520*/  FMUL R2, R2, UR4 ;  /* 0x0000000402027c20 */ /* 0x000fc80008400000 */
[----:B------:R0:W1:Y:S02]  /*d530*/  F2I.U32.TRUNC.NTZ R14, R2 ;  /* 0x00000002000e7305 */ /* 0x000064000020f000 */
[----:B--2---:R-:W-:Y:S05]  /*d540*/  @!P0 BRA `(.L_x_336) ;  /* 0x0000000000288947 */ /* 0x004fea0003800000 */
[----:B------:R-:W2:Y:S02]  /*d550*/  LDC R3, c[0x0][0x634] ;  /* 0x00018d00ff037b82 */ /* 0x000ea40000000800 */
[----:B--2---:R-:W-:-:S05]  /*d560*/  IADD3 R7, P0, R18, R3, RZ ;  /* 0x0000000312077210 */ /* 0x004fca0007f1e0ff */
[----:B------:R-:W-:-:S04]  /*d570*/  IMAD.X R11, RZ, RZ, R17, P0 ;  /* 0x000000ffff0b7224 */ /* 0x000fc800000e0611 */
[----:B0-----:R-:W-:-:S04]  /*d580*/  IMAD.WIDE.U32 R2, R11, R8, RZ ;  /* 0x000000080b027225 */ /* 0x001fc800078e00ff */
[----:B------:R-:W-:-:S04]  /*d590*/  IMAD.WIDE.U32 R4, P0, R7, R9, R2 ;  /* 0x0000000907047225 */ /* 0x000fc80007800002 */
[----:B------:R-:W-:-:S04]  /*d5a0*/  IMAD.WIDE.U32 R2, R7, R8, RZ ;  /* 0x0000000807027225 */ /* 0x000fc800078e00ff */
[----:B------:R-:W-:Y:S01]  /*d5b0*/  IMAD.X R7, RZ, RZ, RZ, P0 ;  /* 0x000000ffff077224 */ /* 0x000fe200000e06ff */
[----:B------:R-:W-:Y:S01]  /*d5c0*/  IADD3 RZ, P0, R3, R4, RZ ;  /* 0x0000000403ff7210 */ /* 0x000fe20007f1e0ff */
[----:B------:R-:W-:-:S04]  /*d5d0*/  IMAD.MOV.U32 R6, RZ, RZ, R5 ;  /* 0x000000ffff067224 */ /* 0x000fc800078e0005 */
[----:B------:R-:W-:-:S08]  /*d5e0*/  IMAD.WIDE.U32.X R6, R11, R9, R6, P0 ;  /* 0x000000090b067225 */ /* 0x000fd000000e0406 */
.L_x_336:
[----:B------:R-:W2:Y:S01]  /*d5f0*/  LDC.64 R24, c[0x0][0x640] ;  /* 0x00019000ff187b82 */ /* 0x000ea20000000a00 */
[-C--:B------:R-:W-:Y:S01]  /*d600*/  SHF.R.U64 R11, R6, R0.reuse, R7 ;  /* 0x00000000060b7219 */ /* 0x080fe20000001207 */
[----:B------:R-:W-:Y:S01]  /*d610*/  IMAD.MOV.U32 R19, RZ, RZ, R17 ;  /* 0x000000ffff137224 */ /* 0x000fe200078e0011 */
[----:B------:R-:W-:Y:S01]  /*d620*/  SHF.R.U32.HI R0, RZ, R0, R7 ;  /* 0x00000000ff007219 */ /* 0x000fe20000011607 */
[----:B-1----:R-:W-:Y:S01]  /*d630*/  IMAD.MOV R14, RZ, RZ, -R14 ;  /* 0x000000ffff0e7224 */ /* 0x002fe200078e0a0e */
[----:B------:R-:W-:Y:S01]  /*d640*/  IADD3 R5, P0, RZ, -R11, RZ ;  /* 0x8000000bff057210 */ /* 0x000fe20007f1e0ff */
[----:B------:R-:W-:Y:S01]  /*d650*/  ULDC UR4, c[0x0][0x154] ;  /* 0x0000550000047ab9 */ /* 0x000fe20000000800 */
[----:B------:R-:W-:Y:S01]  /*d660*/  IMAD.MOV.U32 R7, RZ, RZ, 0x1 ;  /* 0x00000001ff077424 */ /* 0x000fe200078e00ff */
[----:B------:R-:W1:Y:S02]  /*d670*/  LDC R4, c[0x0][0x618] ;  /* 0x00018600ff047b82 */ /* 0x000e640000000800 */
[----:B------:R-:W-:-:S04]  /*d680*/  IMAD.X R3, RZ, RZ, ~R0, P0 ;  /* 0x000000ffff037224 */ /* 0x000fc800000e0e00 */
[-C--:B---3--:R-:W-:Y:S02]  /*d690*/  IMAD R0, R3, R12.reuse, RZ ;  /* 0x0000000c03007224 */ /* 0x088fe400078e02ff */
[----:B------:R-:W3:Y:S01]  /*d6a0*/  LDC R6, c[0x0][0x608] ;  /* 0x00018200ff067b82 */ /* 0x000ee20000000800 */
[----:B0-----:R-:W-:-:S04]  /*d6b0*/  IMAD.WIDE.U32 R2, R5, R12, R18 ;  /* 0x0000000c05027225 */ /* 0x001fc800078e0012 */
[----:B------:R-:W-:Y:S01]  /*d6c0*/  IMAD R5, R5, R13, R0 ;  /* 0x0000000d05057224 */ /* 0x000fe200078e0200 */
[----:B------:R-:W-:Y:S01]  /*d6d0*/  I2FP.F32.U32 R0, R20 ;  /* 0x0000001400007245 */ /* 0x000fe20000201000 */
[----:B------:R-:W-:Y:S01]  /*d6e0*/  IMAD R19, R15, R14, R10 ;  /* 0x0000000e0f137224 */ /* 0x000fe200078e020a */
[----:B------:R-:W0:Y:S01]  /*d6f0*/  LDC R22, c[0x0][0x658] ;  /* 0x00019600ff167b82 */ /* 0x000e220000000800 */
[----:B------:R-:W-:Y:S01]  /*d700*/  IMAD.IADD R3, R3, 0x1, R5 ;  /* 0x0000000103037824 */ /* 0x000fe200078e0205 */
[----:B--2---:R-:W-:Y:S01]  /*d710*/  ISETP.NE.U32.AND P0, PT, R24, RZ, PT ;  /* 0x000000ff1800720c */ /* 0x004fe20003f05070 */
[----:B------:R-:W-:Y:S01]  /*d720*/  FMUL R0, R0, UR4 ;  /* 0x0000000400007c20 */ /* 0x000fe20008400000 */
[----:B------:R-:W-:Y:S02]  /*d730*/  IMAD.MOV.U32 R5, RZ, RZ, -0x1 ;  /* 0xffffffffff057424 */ /* 0x000fe400078e00ff */
[----:B------:R-:W-:Y:S01]  /*d740*/  ISETP.NE.AND.EX P0, PT, R25, RZ, PT, P0 ;  /* 0x000000ff1900720c */ /* 0x000fe20003f05300 */
[----:B------:R2:W0:Y:S01]  /*d750*/  F2I.U32.TRUNC.NTZ R12, R0 ;  /* 0x00000000000c7305 */ /* 0x000422000020f000 */
[----:B------:R-:W2:Y:S01]  /*d760*/  LDC R15, c[0x0][0x148] ;  /* 0x00005200ff0f7b82 */ /* 0x000ea20000000800 */
[----:B-1----:R-:W-:-:S02]  /*d770*/  SHF.R.U64 R10, R2, R4, R3 ;  /* 0x00000004020a7219 */ /* 0x002fc40000001203 */
[----:B------:R-:W-:-:S05]  /*d780*/  SHF.R.U32.HI R3, RZ, R4, R3 ;  /* 0x00000004ff037219 */ /* 0x000fca0000011603 */
[----:B------:R-:W1:Y:S01]  /*d790*/  LDC R14, c[0x0][0x600] ;  /* 0x00018000ff0e7b82 */ /* 0x000e620000000800 */
[-CC-:B---3--:R-:W-:Y:S02]  /*d7a0*/  SHF.R.U64 R8, R10, R6.reuse, R3.reuse ;  /* 0x000000060a087219 */ /* 0x188fe40000001203 */
[----:B------:R-:W-:-:S05]  /*d7b0*/  SHF.R.U32.HI R3, RZ, R6, R3 ;  /* 0x00000006ff037219 */ /* 0x000fca0000011603 */
[----:B------:R-:W3:Y:S01]  /*d7c0*/  LDC R26, c[0x0][0x648] ;  /* 0x00019200ff1a7b82 */ /* 0x000ee20000000800 */
[-CC-:B0-----:R-:W-:Y:S02]  /*d7d0*/  SHF.R.U64 R13, R8, R22.reuse, R3.reuse ;  /* 0x00000016080d7219 */ /* 0x181fe40000001203 */
[-C--:B------:R-:W-:Y:S02]  /*d7e0*/  SHF.L.U32 R5, R5, R22.reuse, RZ ;  /* 0x0000001605057219 */ /* 0x080fe400000006ff */
[-C--:B------:R-:W-:Y:S01]  /*d7f0*/  SHF.R.U32.HI R3, RZ, R22.reuse, R3 ;  /* 0x00000016ff037219 */ /* 0x080fe20000011603 */
[----:B------:R-:W-:Y:S01]  /*d800*/  IMAD.MOV.U32 R2, RZ, RZ, R13 ;  /* 0x000000ffff027224 */ /* 0x000fe200078e000d */
[----:B------:R-:W-:Y:S01]  /*d810*/  SHF.L.U32 R22, R7, R22, RZ ;  /* 0x0000001607167219 */ /* 0x000fe200000006ff */
[----:B------:R-:W0:Y:S01]  /*d820*/  LDC R27, c[0x0][0x638] ;  /* 0x00018e00ff1b7b82 */ /* 0x000e220000000800 */
[----:B------:R-:W-:-:S07]  /*d830*/  LOP3.LUT R21, RZ, R5, RZ, 0x33, !PT ;  /* 0x00000005ff157212 */ /* 0x000fce00078e33ff */
[----:B------:R-:W0:Y:S01]  /*d840*/  LDC R28, c[0x0][0x610] ;  /* 0x00018400ff1c7b82 */ /* 0x000e220000000800 */
[----:B------:R-:W-:Y:S05]  /*d850*/  @!P0 BRA `(.L_x_337) ;  /* 0x0000000000288947 */ /* 0x000fea0003800000 */
[----:B--2---:R-:W2:Y:S02]  /*d860*/  LDC R0, c[0x0][0x64c] ;  /* 0x00019300ff007b82 */ /* 0x004ea40000000800 */
[----:B--2---:R-:W-:-:S05]  /*d870*/  IADD3 R7, P0, R13, R0, RZ ;  /* 0x000000000d077210 */ /* 0x004fca0007f1e0ff */
        /* <DEDUP_REMOVED lines=8> */
.L_x_337:
[----:B------:R-:W4:Y:S01]  /*d900*/  LDC R4, c[0x0][0x65c] ;  /* 0x00019700ff047b82 */ /* 0x000f220000000800 */
[----:B--23--:R-:W-:Y:S01]  /*d910*/  SHF.R.U64 R0, R2, R26, R3 ;  /* 0x0000001a02007219 */ /* 0x00cfe20000001203 */
[----:B-1----:R-:W-:Y:S01]  /*d920*/  VIADD R5, R14, 0xffffffff ;  /* 0xffffffff0e057836 */ /* 0x002fe20000000000 */
[----:B------:R-:W-:Y:S01]  /*d930*/  LOP3.LUT R3, R8, R21, RZ, 0xc0, !PT ;  /* 0x0000001508037212 */ /* 0x000fe200078ec0ff */
[----:B------:R-:W-:Y:S02]  /*d940*/  IMAD.MOV R12, RZ, RZ, -R12 ;  /* 0x000000ffff0c7224 */ /* 0x000fe400078e0a0c */
[----:B------:R-:W-:Y:S02]  /*d950*/  IMAD.MOV R2, RZ, RZ, -R0 ;  /* 0x000000ffff027224 */ /* 0x000fe400078e0a00 */
[----:B------:R-:W-:Y:S01]  /*d960*/  IMAD R22, R22, R0, R3 ;  /* 0x0000000016167224 */ /* 0x000fe200078e0203 */
[----:B------:R-:W-:Y:S01]  /*d970*/  LOP3.LUT R3, R10, R5, RZ, 0xc0, !PT ;  /* 0x000000050a037212 */ /* 0x000fe200078ec0ff */
[----:B0-----:R-:W-:-:S02]  /*d980*/  IMAD R0, R2, R27, R13 ;  /* 0x0000001b02007224 */ /* 0x001fc400078e020d */
[----:B------:R-:W-:Y:S02]  /*d990*/  IMAD.MOV.U32 R2, RZ, RZ, 0x1 ;  /* 0x00000001ff027424 */ /* 0x000fe400078e00ff */
[----:B------:R-:W-:-:S03]  /*d9a0*/  IMAD R3, R0, R14, R3 ;  /* 0x0000000e00037224 */ /* 0x000fc600078e0203 */
[----:B------:R-:W-:Y:S01]  /*d9b0*/  PRMT R0, R2, 0x7610, R0 ;  /* 0x0000761002007816 */ /* 0x000fe20000000000 */
[----:B------:R-:W-:Y:S01]  /*d9c0*/  IMAD.MOV.U32 R2, RZ, RZ, R11 ;  /* 0x000000ffff027224 */ /* 0x000fe200078e000b */
[----:B----4-:R-:W-:-:S13]  /*d9d0*/  ISETP.NE.AND P0, PT, R4, 0x1, PT ;  /* 0x000000010400780c */ /* 0x010fda0003f05270 */
[----:B------:R-:W-:-:S04]  /*d9e0*/  @P0 IMAD R19, R15, R12, R20 ;  /* 0x0000000c0f130224 */ /* 0x000fc800078e0214 */
[----:B------:R-:W-:-:S05]  /*d9f0*/  IMAD R22, R22, R28, R19 ;  /* 0x0000001c16167224 */ /* 0x000fca00078e0213 */
[----:B------:R-:W-:Y:S02]  /*da00*/  SEL R19, R3, R22, !P0 ;  /* 0x0000001603137207 */ /* 0x000fe40004000000 */
[----:B------:R-:W-:-:S07]  /*da10*/  SEL R22, R22, R3, !P0 ;  /* 0x0000000316167207 */ /* 0x000fce0004000000 */
.L_x_335:
[----:B------:R-:W-:-:S13]  /*da20*/  LOP3.LUT P0, RZ, R0, 0xff, RZ, 0xc0, !PT ;  /* 0x000000ff00ff7812 */ /* 0x000fda000780c0ff */
[----:B------:R-:W-:Y:S05]  /*da30*/  @P0 BRA `(.L_x_338) ;  /* 0xffffff3400500947 */ /* 0x000fea000383ffff */
[----:B------:R-:W-:Y:S05]  /*da40*/  EXIT ;  /* 0x000000000000794d */ /* 0x000fea0003800000 */
.L_x_3:
[----:B0-----:R-:W-:Y:S01]  /*da50*/  ULDC.64 UR4, c[0x0][0x650] ;  /* 0x0001940000047ab9 */ /* 0x001fe20000000a00 */
        /* <DEDUP_REMOVED lines=25> */
.L_x_340:
[-CC-:B------:R-:W-:Y:S01]  /*dbf0*/  SHF.R.U64 R12, R10, R2.reuse, R11.reuse ;  /* 0x000000020a0c7219 */ /* 0x180fe2000000120b */
[----:B------:R-:W0:Y:S01]  /*dc00*/  LDC R8, c[0x0][0x618] ;  /* 0x00018600ff087b82 */ /* 0x000e220000000800 */
[----:B------:R-:W-:Y:S01]  /*dc10*/  SHF.R.U32.HI R2, RZ, R2, R11 ;  /* 0x00000002ff027219 */ /* 0x000fe2000001160b */
[----:B------:R-:W-:Y:S01]  /*dc20*/  ULDC UR4, c[0x0][0x150] ;  /* 0x0000540000047ab9 */ /* 0x000fe20000000800 */
[----:B------:R-:W-:Y:S01]  /*dc30*/  IADD3 R5, P0, RZ, -R12, RZ ;  /* 0x8000000cff057210 */ /* 0x000fe20007f1e0ff */
[----:B------:R-:W-:Y:S01]  /*dc40*/  IMAD.MOV.U32 R19, RZ, RZ, R17 ;  /* 0x000000ffff137224 */ /* 0x000fe200078e0011 */
[----:B------:R-:W-:-:S03]  /*dc50*/  I2FP.F32.U32 R6, R4 ;  /* 0x0000000400067245 */ /* 0x000fc60000201000 */
[----:B------:R-:W1:Y:S01]  /*dc60*/  LDC.64 R24, c[0x0][0x640] ;  /* 0x00019000ff187b82 */ /* 0x000e620000000a00 */
[----:B------:R-:W-:Y:S02]  /*dc70*/  IMAD.X R9, RZ, RZ, ~R2, P0 ;  /* 0x000000ffff097224 */ /* 0x000fe400000e0e02 */
[----:B------:R-:W-:Y:S01]  /*dc80*/  FMUL R11, R6, UR4 ;  /* 0x00000004060b7c20 */ /* 0x000fe20008400000 */
[----:B------:R-:W-:Y:S01]  /*dc90*/  IMAD.WIDE.U32 R6, R5, R20, R18 ;  /* 0x0000001405067225 */ /* 0x000fe200078e0012 */
[----:B------:R-:W-:-:S03]  /*dca0*/  ULDC UR4, c[0x0][0x154] ;  /* 0x0000550000047ab9 */ /* 0x000fc60000000800 */
[----:B------:R-:W-:Y:S01]  /*dcb0*/  IMAD R2, R9, R20, RZ ;  /* 0x0000001409027224 */ /* 0x000fe200078e02ff */
[----:B------:R-:W2:Y:S01]  /*dcc0*/  LDC R13, c[0x0][0x144] ;  /* 0x00005100ff0d7b82 */ /* 0x000ea20000000800 */
[----:B------:R-:W3:Y:S02]  /*dcd0*/  F2I.U32.TRUNC.NTZ R11, R11 ;  /* 0x0000000b000b7305 */ /* 0x000ee4000020f000 */
[----:B------:R-:W-:-:S04]  /*dce0*/  IMAD R5, R5, R21, R2 ;  /* 0x0000001505057224 */ /* 0x000fc800078e0202 */
[----:B------:R-:W-:Y:S01]  /*dcf0*/  IMAD.IADD R5, R7, 0x1, R5 ;  /* 0x0000000107057824 */ /* 0x000fe200078e0205 */
[----:B------:R-:W4:Y:S04]  /*dd00*/  LDC R14, c[0x0][0x608] ;  /* 0x00018200ff0e7b82 */ /* 0x000f280000000800 */
[-C--:B0-----:R-:W-:Y:S02]  /*dd10*/  SHF.R.U64 R10, R6, R8.reuse, R5 ;  /* 0x00000008060a7219 */ /* 0x081fe40000001205 */
[----:B------:R-:W-:Y:S02]  /*dd20*/  I2FP.F32.U32 R6, R3 ;  /* 0x0000000300067245 */ /* 0x000fe40000201000 */
[----:B------:R-:W0:Y:S01]  /*dd30*/  LDC R9, c[0x0][0x658] ;  /* 0x00019600ff097b82 */ /* 0x000e220000000800 */
[----:B-1----:R-:W-:Y:S01]  /*dd40*/  ISETP.NE.U32.AND P0, PT, R24, RZ, PT ;  /* 0x000000ff1800720c */ /* 0x002fe20003f05070 */
[----:B---3--:R-:W-:Y:S01]  /*dd50*/  IMAD.MOV R2, RZ, RZ, -R11 ;  /* 0x000000ffff027224 */ /* 0x008fe200078e0a0b */
[----:B------:R-:W-:Y:S01]  /*dd60*/  SHF.R.U32.HI R5, RZ, R8, R5 ;  /* 0x00000008ff057219 */ /* 0x000fe20000011605 */
[----:B------:R-:W-:Y:S01]  /*dd70*/  FMUL R6, R6, UR4 ;  /* 0x0000000406067c20 */ /* 0x000fe20008400000 */
[----:B------:R-:W-:Y:S01]  /*dd80*/  ISETP.NE.AND.EX P0, PT, R25, RZ, PT, P0 ;  /* 0x000000ff1900720c */ /* 0x000fe20003f05300 */
[----:B------:R-:W-:-:S02]  /*dd90*/  IMAD.MOV.U32 R8, RZ, RZ, -0x1 ;  /* 0xffffffffff087424 */ /* 0x000fc400078e00ff */
[----:B------:R-:W1:Y:S01]  /*dda0*/  LDC R20, c[0x0][0x148] ;  /* 0x00005200ff147b82 */ /* 0x000e620000000800 */
[----:B--2---:R-:W-:Y:S02]  /*ddb0*/  IMAD R22, R13, R2, R4 ;  /* 0x000000020d167224 */ /* 0x004fe400078e0204 */
[----:B------:R-:W-:-:S05]  /*ddc0*/  IMAD.MOV.U32 R4, RZ, RZ, 0x1 ;  /* 0x00000001ff047424 */ /* 0x000fca00078e00ff */
[----:B------:R-:W2:Y:S01]  /*ddd0*/  LDC R19, c[0x0][0x600] ;  /* 0x00018000ff137b82 */ /* 0x000ea20000000800 */
[-CC-:B----4-:R-:W-:Y:S02]  /*dde0*/  SHF.R.U64 R13, R10, R14.reuse, R5.reuse ;  /* 0x0000000e0a0d7219 */ /* 0x190fe40000001205 */
[----:B------:R-:W-:Y:S02]  /*ddf0*/  SHF.R.U32.HI R2, RZ, R14, R5 ;  /* 0x0000000eff027219 */ /* 0x000fe40000011605 */
[----:B------:R3:W4:Y:S03]  /*de00*/  F2I.U32.TRUNC.NTZ R14, R6 ;  /* 0x00000006000e7305 */ /* 0x000726000020f000 */
[----:B------:R-:W1:Y:S01]  /*de10*/  LDC R21, c[0x0][0x648] ;  /* 0x00019200ff157b82 */ /* 0x000e620000000800 */
[-C--:B0-----:R-:W-:Y:S02]  /*de20*/  SHF.R.U64 R15, R13, R9.reuse, R2 ;  /* 0x000000090d0f7219 */ /* 0x081fe40000001202 */
[----:B------:R-:W-:-:S02]  /*de30*/  SHF.L.U32 R8, R8, R9, RZ ;  /* 0x0000000908087219 */ /* 0x000fc400000006ff */
[-C--:B------:R-:W-:Y:S01]  /*de40*/  SHF.L.U32 R27, R4, R9.reuse, RZ ;  /* 0x00000009041b7219 */ /* 0x080fe200000006ff */
[----:B------:R-:W-:Y:S01]  /*de50*/  IMAD.MOV.U32 R4, RZ, RZ, R15 ;  /* 0x000000ffff047224 */ /* 0x000fe200078e000f */
[----:B------:R-:W-:Y:S01]  /*de60*/  SHF.R.U32.HI R5, RZ, R9, R2 ;  /* 0x00000009ff057219 */ /* 0x000fe20000011602 */
[----:B------:R-:W0:Y:S01]  /*de70*/  LDC R26, c[0x0][0x638] ;  /* 0x00018e00ff1a7b82 */ /* 0x000e220000000800 */
[----:B------:R-:W-:-:S07]  /*de80*/  LOP3.LUT R28, RZ, R8, RZ, 0x33, !PT ;  /* 0x00000008ff1c7212 */ /* 0x000fce00078e33ff */
[----:B------:R-:W0:Y:S01]  /*de90*/  LDC R29, c[0x0][0x610] ;  /* 0x00018400ff1d7b82 */ /* 0x000e220000000800 */
        /* <DEDUP_REMOVED lines=11> */
.L_x_341:
[----:B------:R-:W3:Y:S01]  /*df50*/  LDC R2, c[0x0][0x65c] ;  /* 0x00019700ff027b82 */ /* 0x000ee20000000800 */
[----:B-1----:R-:W-:Y:S01]  /*df60*/  SHF.R.U64 R5, R4, R21, R5 ;  /* 0x0000001504057219 */ /* 0x002fe20000001205 */
[----:B------:R-:W-:Y:S02]  /*df70*/  IMAD.MOV R14, RZ, RZ, -R14 ;  /* 0x000000ffff0e7224 */ /* 0x000fe400078e0a0e */
[----:B--2---:R-:W-:Y:S02]  /*df80*/  VIADD R9, R19, 0xffffffff ;  /* 0xffffffff13097836 */ /* 0x004fe40000000000 */
[----:B------:R-:W-:Y:S02]  /*df90*/  IMAD.MOV R4, RZ, RZ, -R5 ;  /* 0x000000ffff047224 */ /* 0x000fe400078e0a05 */
[----:B------:R-:W-:Y:S01]  /*dfa0*/  IMAD.MOV.U32 R6, RZ, RZ, R12 ;  /* 0x000000ffff067224 */ /* 0x000fe200078e000c */
[----:B---3--:R-:W-:Y:S02]  /*dfb0*/  ISETP.NE.AND P0, PT, R2, 0x1, PT ;  /* 0x000000010200780c */ /* 0x008fe40003f05270 */
[----:B------:R-:W-:-:S05]  /*dfc0*/  LOP3.LUT R2, R13, R28, RZ, 0xc0, !PT ;  /* 0x0000001c0d027212 */ /* 0x000fca00078ec0ff */
[----:B------:R-:W-:Y:S02]  /*dfd0*/  IMAD R7, R27, R5, R2 ;  /* 0x000000051b077224 */ /* 0x000fe400078e0202 */
[----:B0-----:R-:W-:Y:S02]  /*dfe0*/  IMAD R2, R4, R26, R15 ;  /* 0x0000001a04027224 */ /* 0x001fe400078e020f */
[----:B------:R-:W-:Y:S02]  /*dff0*/  IMAD.MOV.U32 R5, RZ, RZ, 0x1 ;  /* 0x00000001ff057424 */ /* 0x000fe400078e00ff */
[----:B------:R-:W-:Y:S01]  /*e000*/  @P0 IMAD R22, R20, R14, R3 ;  /* 0x0000000e14160224 */ /* 0x000fe200078e0203 */
[----:B------:R-:W-:-:S03]  /*e010*/  LOP3.LUT R3, R10, R9, RZ, 0xc0, !PT ;  /* 0x000000090a037212 */ /* 0x000fc600078ec0ff */
[----:B------:R-:W-:Y:S02]  /*e020*/  IMAD R7, R7, R29, R22 ;  /* 0x0000001d07077224 */ /* 0x000fe400078e0216 */
[----:B------:R-:W-:Y:S01]  /*e030*/  IMAD R4, R2, R19, R3 ;  /* 0x0000001302047224 */ /* 0x000fe200078e0203 */
[----:B------:R-:W-:-:S04]  /*e040*/  PRMT R2, R5, 0x7610, R2 ;  /* 0x0000761005027816 */ /* 0x000fc80000000002 */
[----:B------:R-:W-:Y:S02]  /*e050*/  SEL R13, R4, R7, !P0 ;  /* 0x00000007040d7207 */ /* 0x000fe40004000000 */
[----:B------:R-:W-:-:S07]  /*e060*/  SEL R7, R7, R4, !P0 ;  /* 0x0000000407077207 */ /* 0x000fce0004000000 */
.L_x_339:
[----:B------:R-:W-:-:S08]  /*e070*/  NOP ;  /* 0x0000000000007918 */ /* 0x000fd00000000000 */
[----:B------:R-:W0:-:S00]  /*e080*/  USETMAXREG.DEALLOC.CTAPOOL 0x28 ;  /* 0x00000028000079c8 */ /* 0x000e0000080e0500 */
[----:B0-----:R-:W-:-:S13]  /*e090*/  ISETP.NE.AND P0, PT, R0, RZ, PT ;  /* 0x000000ff0000720c */ /* 0x001fda0003f05270 */
[----:B------:R-:W-:Y:S05]  /*e0a0*/  @P0 EXIT ;  /* 0x000000000000094d */ /* 0x000fea0003800000 */
[----:B------:R-:W-:Y:S01]  /*e0b0*/  LOP3.LUT P0, RZ, R2, 0xff, RZ, 0xc0, !PT ;  /* 0x000000ff02ff7812 */ /* 0x000fe2000780c0ff */
[----:B------:R-:W-:Y:S02]  /*e0c0*/  IMAD.MOV.U32 R0, RZ, RZ, 0x1 ;  /* 0x00000001ff007424 */ /* 0x000fe400078e00ff */
[----:B------:R-:W-:-:S10]  /*e0d0*/  IMAD.MOV.U32 R11, RZ, RZ, RZ ;  /* 0x000000ffff0b7224 */ /* 0x000fd400078e00ff */
[----:B------:R-:W-:Y:S05]  /*e0e0*/  @!P0 BRA `(.L_x_342) ;  /* 0x0000000c00408947 */ /* 0x000fea0003800000 */
[----:B------:R-:W0:Y:S01]  /*e0f0*/  LDC R0, c[0x0][0x28c] ;  /* 0x0000a300ff007b82 */ /* 0x000e220000000800 */
[----:B------:R-:W-:Y:S01]  /*e100*/  ULDC UR5, c[0x0][0x600] ;  /* 0x0001800000057ab9 */ /* 0x000fe20000000800 */
[----:B------:R-:W-:Y:S01]  /*e110*/  ULDC UR4, c[0x0][0xc] ;  /* 0x0000030000047ab9 */ /* 0x000fe20000000800 */
[----:B------:R-:W-:Y:S01]  /*e120*/  UIADD3 UR16, UR5, -0x1, URZ ;  /* 0xffffffff05107890 */ /* 0x000fe2000fffe03f */
[C---:B------:R-:W-:Y:S01]  /*e130*/  LOP3.LUT P2, RZ, R23.reuse, 0x7f, RZ, 0xc0, !PT ;  /* 0x0000007f17ff7812 */ /* 0x040fe2000784c0ff */
[----:B------:R-:W-:Y:S01]  /*e140*/  ULDC UR6, c[0x0][0x658] ;  /* 0x0001960000067ab9 */ /* 0x000fe20000000800 */
[----:B------:R-:W-:Y:S01]  /*e150*/  ULDC UR5, c[0x0][0x10] ;  /* 0x0000040000057ab9 */ /* 0x000fe20000000800 */
[----:B------:R-:W-:Y:S01]  /*e160*/  UMOV UR7, 0xffffffff ;  /* 0xffffffff00077882 */ /* 0x000fe20000000000 */
[----:B------:R-:W-:Y:S01]  /*e170*/  UMOV UR8, 0x1 ;  /* 0x0000000100087882 */ /* 0x000fe20000000000 */
[----:B------:R-:W-:Y:S01]  /*e180*/  UIMAD.WIDE.U32 UR4, UR4, UR5, URZ ;  /* 0x00000005040472a5 */ /* 0x000fe2000f8e003f */
[----:B------:R-:W-:Y:S01]  /*e190*/  LOP3.LUT P0, RZ, R23, 0x1f, RZ, 0xc0, !PT ;  /* 0x0000001f17ff7812 */ /* 0x000fe2000780c0ff */
[----:B------:R-:W-:Y:S01]  /*e1a0*/  USHF.L.U32 UR7, UR7, UR6, URZ ;  /* 0x0000000607077299 */ /* 0x000fe2000800063f */
[----:B------:R-:W-:Y:S01]  /*e1b0*/  BSSY B0, `(.L_x_342) ;  /* 0x00000c3000007945 */ /* 0x000fe20003800000 */
[----:B------:R-:W-:Y:S01]  /*e1c0*/  USHF.L.U32 UR18, UR8, UR6, URZ ;  /* 0x0000000608127299 */ /* 0x000fe2000800063f */
[----:B------:R-:W-:Y:S01]  /*e1d0*/  IMAD.MOV.U32 R12, RZ, RZ, 0x1 ;  /* 0x00000001ff0c7424 */ /* 0x000fe200078e00ff */
[----:B------:R-:W-:Y:S01]  /*e1e0*/  LOP3.LUT R10, R16, 0x2, RZ, 0xfc, !PT ;  /* 0x00000002100a7812 */ /* 0x000fe200078efcff */
[----:B------:R-:W-:Y:S01]  /*e1f0*/  ULDC UR6, c[0x0][0x14] ;  /* 0x0000050000067ab9 */ /* 0x000fe20000000800 */
[----:B------:R-:W-:Y:S01]  /*e200*/  PLOP3.LUT P0, PT, P0, P2, PT, 0x8a, 0x0 ;  /* 0x000000000000781c */ /* 0x000fe20000705172 */
[----:B------:R-:W-:Y:S01]  /*e210*/  UIMAD.WIDE.U32 UR20, UR4, UR6, URZ ;  /* 0x00000006041472a5 */ /* 0x000fe2000f8e003f */
[----:B------:R-:W-:Y:S01]  /*e220*/  IMAD.MOV.U32 R11, RZ, RZ, RZ ;  /* 0x000000ffff0b7224 */ /* 0x000fe200078e00ff */
[----:B------:R-:W-:-:S02]  /*e230*/  UIMAD UR13, UR5, UR6, URZ ;  /* 0x00000006050d72a4 */ /* 0x000fc4000f8e023f */
[----:B------:R-:W-:Y:S01]  /*e240*/  ULOP3.LUT UR17, URZ, UR7, URZ, 0x33, !UPT ;  /* 0x000000073f117292 */ /* 0x000fe2000f8e333f */
[----:B0-----:R-:W-:Y:S01]  /*e250*/  VIADD R0, R0, 0x1f ;  /* 0x0000001f00007836 */ /* 0x001fe20000000000 */
[----:B------:R-:W-:Y:S01]  /*e260*/  UIADD3 UR13, UR21, UR13, URZ ;  /* 0x0000000d150d7290 */ /* 0x000fe2000fffe03f */
[----:B------:R-:W-:-:S03]  /*e270*/  ULDC.64 UR22, c[0x0][0x198] ;  /* 0x0000660000167ab9 */ /* 0x000fc60000000a00 */
[----:B------:R-:W-:-:S04]  /*e280*/  SHF.R.S32.HI R3, RZ, 0x1f, R0 ;  /* 0x0000001fff037819 */ /* 0x000fc80000011400 */
[----:B------:R-:W-:Y:S01]  /*e290*/  LEA.HI R3, R3, R0, RZ, 0x5 ;  /* 0x0000000003037211 */ /* 0x000fe200078f28ff */
[----:B------:R-:W-:-:S03]  /*e2a0*/  IMAD.MOV.U32 R0, RZ, RZ, 0x1 ;  /* 0x00000001ff007424 */ /* 0x000fc600078e00ff */
[----:B------:R-:W-:-:S05]  /*e2b0*/  SHF.R.S32.HI R8, RZ, 0x5, R3 ;  /* 0x00000005ff087819 */ /* 0x000fca0000011403 */
[----:B------:R-:W-:-:S07]  /*e2c0*/  VIADD R9, R8, 0x1 ;  /* 0x0000000108097836 */ /* 0x000fce0000000000 */
.L_x_354:
[----:B------:R-:W-:-:S03]  /*e2d0*/  UMOV UR4, 0xffffffff ;  /* 0xffffffff00047882 */ /* 0x000fc60000000000 */
[----:B------:R-:W-:Y:S05]  /*e2e0*/  BRA.DIV UR4, `(.L_x_343) ;  /* 0x0000000e04f47947 */ /* 0x000fea000b800000 */
[----:B------:R-:W-:-:S13]  /*e2f0*/  ELECT P6, URZ, PT ;  /* 0x00000000003f782f */ /* 0x000fda00038c0000 */
.L_x_367:
[----:B------:R-:W0:Y:S01]  /*e300*/  LDC R2, c[0x0][0x28c] ;  /* 0x0000a300ff027b82 */ /* 0x000e220000000800 */
[----:B------:R-:W-:Y:S01]  /*e310*/  BSSY B1, `(.L_x_344) ;  /* 0x0000037000017945 */ /* 0x000fe20003800000 */
[----:B0-----:R-:W-:-:S13]  /*e320*/  ISETP.LT.OR P6, PT, R2, 0x1, !P6 ;  /* 0x000000010200780c */ /* 0x001fda00077c1670 */
[----:B------:R-:W-:Y:S05]  /*e330*/  @P6 BRA `(.L_x_345) ;  /* 0x0000000000d06947 */ /* 0x000fea0003800000 */
[----:B------:R-:W-:Y:S02]  /*e340*/  IMAD R13, R13, 0x50, RZ ;  /* 0x000000500d0d7824 */ /* 0x000fe400078e02ff */
[----:B------:R-:W-:Y:S02]  /*e350*/  IMAD.SHL.U32 R15, R7, 0x200, RZ ;  /* 0x00000200070f7824 */ /* 0x000fe400078e00ff */
[----:B------:R-:W-:Y:S02]  /*e360*/  IMAD.MOV.U32 R20, RZ, RZ, RZ ;  /* 0x000000ffff147224 */ /* 0x000fe400078e00ff */
[----:B------:R-:W-:Y:S02]  /*e370*/  IMAD.MOV.U32 R2, RZ, RZ, R9 ;  /* 0x000000ffff027224 */ /* 0x000fe400078e0009 */
[----:B------:R-:W-:Y:S02]  /*e380*/  IMAD.MOV.U32 R3, RZ, RZ, R0 ;  /* 0x000000ffff037224 */ /* 0x000fe400078e0000 */
[----:B------:R-:W-:-:S07]  /*e390*/  IMAD.MOV.U32 R4, RZ, RZ, R11 ;  /* 0x000000ffff047224 */ /* 0x000fce00078e000b */
.L_x_349:
[----:B------:R-:W0:Y:S01]  /*e3a0*/  S2R R14, SR_CgaCtaId ;  /* 0x00000000000e7919 */ /* 0x000e220000008800 */
[----:B------:R-:W-:Y:S01]  /*e3b0*/  MOV R5, 0x400 ;  /* 0x0000040000057802 */ /* 0x000fe20000000f00 */
[----:B------:R-:W1:Y:S03]  /*e3c0*/  @!P2 LDC R7, c[0x0][0x500] ;  /* 0x00014000ff07ab82 */ /* 0x000e660000000800 */
[----:B0-----:R-:W-:Y:S02]  /*e3d0*/  LEA R19, R14, R5, 0x18 ;  /* 0x000000050e137211 */ /* 0x001fe400078ec0ff */
[----:B------:R-:W-:-:S03]  /*e3e0*/  SHF.L.U32 R5, R3, 0x1f, RZ ;  /* 0x0000001f03057819 */ /* 0x000fc600000006ff */
[----:B------:R-:W-:-:S04]  /*e3f0*/  IMAD R14, R4, 0x8, R19 ;  /* 0x00000008040e7824 */ /* 0x000fc800078e0213 */
[----:B------:R-:W0:Y:S02]  /*e400*/  SYNCS.PHASECHK.TRANS64.TRYWAIT P1, [R14+URZ+0x30], R5 ;  /* 0x000030050e0075a7 */ /* 0x000e24000802017f */
[----:B01----:R-:W-:Y:S05]  /*e410*/  @!P1 BRA `(.L_x_346) ;  /* 0x0000000c00c89947 */ /* 0x003fea0003800000 */
.L_x_368:
[----:B0-----:R-:W-:Y:S01]  /*e420*/  PRMT R5, R10, 0x9910, RZ ;  /* 0x000099100a057816 */ /* 0x001fe200000000ff */
[----:B------:R0:W-:Y:S03]  /*e430*/  @!P2 SYNCS.ARRIVE.TRANS64 RZ, [R14+URZ], R7 ;  /* 0x000000070effa9a7 */ /* 0x0001e6000800003f */
[----:B------:R-:W-:-:S13]  /*e440*/  ISETP.NE.AND P1, PT, R5, 0x2, PT ;  /* 0x000000020500780c */ /* 0x000fda0003f25270 */
[----:B0-----:R-:W-:Y:S05]  /*e450*/  @P1 BRA `(.L_x_347) ;  /* 0x0000000000041947 */ /* 0x001fea0003800000 */
[----:B------:R-:W-:Y:S01]  /*e460*/  BPT.TRAP 0x1 ;  /* 0x000000040000795c */ /* 0x000fe20000300000 */
.L_x_347:
[----:B------:R-:W-:Y:S05]  /*e470*/  @P0 BRA `(.L_x_348) ;  /* 0x0000000000040947 */ /* 0x000fea0003800000 */
[----:B------:R-:W-:Y:S01]  /*e480*/  BPT.TRAP 0x1 ;  /* 0x000000040000795c */ /* 0x000fe20000300000 */
.L_x_348:
[--C-:B------:R-:W-:Y:S01]  /*e490*/  IMAD R5, R4, 0x8000, R19.reuse ;  /* 0x0000800004057824 */ /* 0x100fe200078e0213 */
[----:B------:R-:W-:Y:S01]  /*e4a0*/  R2UR UR9, R14 ;  /* 0x000000000e0972ca */ /* 0x000fe200000e0000 */
[----:B------:R-:W-:Y:S01]  /*e4b0*/  IMAD R19, R4, 0x1400, R19 ;  /* 0x0000140004137824 */ /* 0x000fe200078e0213 */
[----:B------:R-:W-:Y:S01]  /*e4c0*/  UIADD3 UR4, UP0, UR22, 0xf0, URZ ;  /* 0x000000f016047890 */ /* 0x000fe2000ff1e03f */
[----:B------:R-:W-:Y:S01]  /*e4d0*/  VIADD R2, R2, 0xffffffff ;  /* 0xffffffff02027836 */ /* 0x000fe20000000000 */
[----:B------:R-:W-:Y:S01]  /*e4e0*/  R2UR UR5, R5 ;  /* 0x00000000050572ca */ /* 0x000fe200000e0000 */
[----:B------:R-:W-:Y:S01]  /*e4f0*/  UIADD3 UR24, UP1, UR22, 0x1f0, URZ ;  /* 0x000001f016187890 */ /* 0x000fe2000ff3e03f */
[----:B------:R-:W-:Y:S01]  /*e500*/  R2UR UR8, R19 ;  /* 0x00000000130872ca */ /* 0x000fe200000e0000 */
[----:B------:R-:W-:Y:S01]  /*e510*/  VIADD R4, R4, 0x1 ;  /* 0x0000000104047836 */ /* 0x000fe20000000000 */
[----:B------:R-:W-:Y:S01]  /*e520*/  R2UR UR11, R15 ;  /* 0x000000000f0b72ca */ /* 0x000fe200000e0000 */
[----:B------:R-:W-:Y:S01]  /*e530*/  UIADD3.X UR25, URZ, UR23, URZ, UP1, !UPT ;  /* 0x000000173f197290 */ /* 0x000fe20008ffe43f */
[----:B------:R-:W-:Y:S01]  /*e540*/  R2UR UR10, R20 ;  /* 0x00000000140a72ca */ /* 0x000fe200000e0000 */
[----:B------:R-:W-:Y:S01]  /*e550*/  UMOV UR6, 0x0 ;  /* 0x0000000000067882 */ /* 0x000fe20000000000 */
[----:B------:R-:W-:Y:S01]  /*e560*/  R2UR UR12, R6 ;  /* 0x00000000060c72ca */ /* 0x000fe200000e0000 */
[----:B------:R-:W-:Y:S01]  /*e570*/  UMOV UR7, 0x10000000 ;  /* 0x1000000000077882 */ /* 0x000fe20000000000 */
[----:B------:R-:W-:Y:S01]  /*e580*/  R2UR UR19, R13 ;  /* 0x000000000d1372ca */ /* 0x000fe200000e0000 */
[----:B------:R-:W-:Y:S01]  /*e590*/  VIADD R20, R20, 0x20 ;  /* 0x0000002014147836 */ /* 0x000fe20000000000 */
[----:B------:R-:W-:Y:S01]  /*e5a0*/  ISETP.GT.AND P3, PT, R2, 0x1, PT ;  /* 0x000000010200780c */ /* 0x000fe20003f64270 */
[----:B------:R-:W-:Y:S01]  /*e5b0*/  UIADD3 UR14, UR5, 0x180, URZ ;  /* 0x00000180050e7890 */ /* 0x000fe2000fffe03f */
[----:B------:R-:W-:Y:S01]  /*e5c0*/  ISETP.NE.AND P1, PT, R4, 0x6, PT ;  /* 0x000000060400780c */ /* 0x000fe20003f25270 */
[----:B------:R-:W-:-:S02]  /*e5d0*/  UIADD3.X UR5, URZ, UR23, URZ, UP0, !UPT ;  /* 0x000000173f057290 */ /* 0x000fc400087fe43f */
[----:B------:R-:W-:Y:S01]  /*e5e0*/  UIADD3 UR15, UR8, 0x30180, URZ ;  /* 0x00030180080f7890 */ /* 0x000fe2000fffe03f */
[----:B------:R-:W-:Y:S02]  /*e5f0*/  SEL R14, RZ, 0x1, P1 ;  /* 0x00000001ff0e7807 */ /* 0x000fe40000800000 */
[----:B------:R-:W-:Y:S01]  /*e600*/  UMOV UR8, UR14 ;  /* 0x0000000e00087c82 */ /* 0x000fe20008000000 */
[----:B------:R-:W-:Y:S02]  /*e610*/  SEL R4, R4, RZ, P1 ;  /* 0x000000ff04047207 */ /* 0x000fe40000800000 */
[----:B------:R-:W-:Y:S01]  /*e620*/  LOP3.LUT R3, R3, R14, RZ, 0x3c, !PT ;  /* 0x0000000e03037212 */ /* 0x000fe200078e3cff */
[----:B------:R0:W-:Y:S02]  /*e630*/  UTMALDG.3D [UR8], [UR4], desc[UR6] ;  /* 0x00000608040075b4 */ /* 0x0001e40008011000 */
[----:B0-----:R-:W-:Y:S01]  /*e640*/  UMOV UR8, UR15 ;  /* 0x0000000f00087c82 */ /* 0x001fe20008000000 */
[----:B------:R-:W-:-:S02]  /*e650*/  UMOV UR11, UR19 ;  /* 0x00000013000b7c82 */ /* 0x000fc40008000000 */
[----:B------:R0:W-:Y:S02]  /*e660*/  UTMALDG.3D [UR8], [UR24], desc[UR6] ;  /* 0x00000608180075b4 */ /* 0x0001e40008011000 */
[----:B0-----:R-:W-:Y:S05]  /*e670*/  @P3 BRA `(.L_x_349) ;  /* 0xfffffffc00483947 */ /* 0x001fea000383ffff */
.L_x_345:
[----:B------:R-:W-:Y:S05]  /*e680*/  BSYNC B1 ;  /* 0x0000000000017941 */ /* 0x000fea0003800000 */
.L_x_344:
[----:B------:R-:W-:Y:S01]  /*e690*/  LOP3.LUT P3, RZ, R12, 0xff, RZ, 0xc0, !PT ;  /* 0x000000ff0cff7812 */ /* 0x000fe2000786c0ff */
[----:B------:R-:W-:Y:S01]  /*e6a0*/  IMAD.IADD R4, R8, 0x1, R11 ;  /* 0x0000000108047824 */ /* 0x000fe200078e020b */
[----:B------:R-:W-:Y:S01]  /*e6b0*/  IADD3 R18, P4, R18, UR20, RZ ;  /* 0x0000001412127c10 */ /* 0x000fe2000ff9e0ff */
[----:B------:R-:W-:Y:S01]  /*e6c0*/  ULDC.64 UR4, c[0x0][0x650] ;  /* 0x0001940000047ab9 */ /* 0x000fe20000000a00 */
[----:B------:R-:W-:Y:S01]  /*e6d0*/  BSSY B1, `(.L_x_350) ;  /* 0x000006e000017945 */ /* 0x000fe20003800000 */
[----:B------:R-:W-:Y:S01]  /*e6e0*/  IMAD.MOV.U32 R7, RZ, RZ, -0x1 ;  /* 0xffffffffff077424 */ /* 0x000fe200078e00ff */
[----:B------:R-:W-:Y:S01]  /*e6f0*/  ISETP.GT.U32.AND P1, PT, R4, 0x5, PT ;  /* 0x000000050400780c */ /* 0x000fe20003f24070 */
[----:B------:R-:W-:Y:S01]  /*e700*/  IMAD.MOV.U32 R13, RZ, RZ, -0x1 ;  /* 0xffffffffff0d7424 */ /* 0x000fe200078e00ff */
[----:B------:R-:W-:Y:S01]  /*e710*/  IADD3.X R17, R17, UR13, RZ, P4, !PT ;  /* 0x0000000d11117c10 */ /* 0x000fe2000a7fe4ff */
[----:B------:R-:W-:Y:S01]  /*e720*/  IMAD.MOV.U32 R6, RZ, RZ, -0x1 ;  /* 0xffffffffff067424 */ /* 0x000fe200078e00ff */
[----:B------:R-:W-:-:S02]  /*e730*/  ISETP.LT.U32.AND P1, PT, R8, 0x6, P1 ;  /* 0x000000060800780c */ /* 0x000fc40000f21070 */
[----:B------:R-:W-:Y:S01]  /*e740*/  PRMT R12, RZ, 0x7610, R12 ;  /* 0x00007610ff0c7816 */ /* 0x000fe2000000000c */
[----:B------:R-:W0:Y:S01]  /*e750*/  @P3 S2R R3, SR_CgaCtaId ;  /* 0x0000000000033919 */ /* 0x000e220000008800 */
[----:B------:R-:W-:-:S04]  /*e760*/  @P3 MOV R2, 0x400 ;  /* 0x0000040000023802 */ /* 0x000fc80000000f00 */
[----:B0-----:R-:W-:Y:S01]  /*e770*/  @P3 LEA R5, R3, R2, 0x18 ;  /* 0x0000000203053211 */ /* 0x001fe200078ec0ff */
[----:B------:R-:W-:-:S03]  /*e780*/  IMAD.WIDE.U32 R2, R4, -0x55555555, RZ ;  /* 0xaaaaaaab04027825 */ /* 0x000fc600078e00ff */
[----:B------:R0:W-:Y:S01]  /*e790*/  @P3 SYNCS.ARRIVE.TRANS64.A1T0 RZ, [R5+URZ+0x78], RZ ;  /* 0x000078ff05ff39a7 */ /* 0x0001e2000810003f */
[----:B------:R-:W-:Y:S02]  /*e7a0*/  ISETP.GE.U32.AND P3, PT, R8, 0x6, PT ;  /* 0x000000060800780c */ /* 0x000fe40003f66070 */
[----:B------:R-:W-:Y:S02]  /*e7b0*/  PRMT R2, RZ, 0x7610, R2 ;  /* 0x00007610ff027816 */ /* 0x000fe40000000002 */
[----:B0-----:R-:W-:Y:S02]  /*e7c0*/  SHF.R.U32.HI R5, RZ, 0x2, R3 ;  /* 0x00000002ff057819 */ /* 0x001fe40000011603 */
[----:B------:R-:W-:Y:S02]  /*e7d0*/  SEL R3, RZ, 0x1, !P1 ;  /* 0x00000001ff037807 */ /* 0x000fe40004800000 */
[----:B------:R-:W-:Y:S01]  /*e7e0*/  ISETP.GE.U32.AND P1, PT, R18, UR4, PT ;  /* 0x0000000412007c0c */ /* 0x000fe2000bf26070 */
[----:B------:R-:W-:Y:S01]  /*e7f0*/  IMAD R11, R5, -0x6, R4 ;  /* 0xfffffffa050b7824 */ /* 0x000fe200078e0204 */
[----:B------:R-:W-:-:S02]  /*e800*/  LOP3.LUT R0, R0, R3, RZ, 0x3c, !PT ;  /* 0x0000000300007212 */ /* 0x000fc400078e3cff */
[----:B------:R-:W-:Y:S02]  /*e810*/  ISETP.GE.U32.AND.EX P1, PT, R17, UR5, PT, P1 ;  /* 0x0000000511007c0c */ /* 0x000fe4000bf26110 */
[----:B------:R-:W-:-:S11]  /*e820*/  @P3 LOP3.LUT R0, R0, 0x1, R5, 0x78, !PT ;  /* 0x0000000100003812 */ /* 0x000fd600078e7805 */
[----:B------:R-:W-:Y:S05]  /*e830*/  @P1 BRA `(.L_x_351) ;  /* 0x00000004005c1947 */ /* 0x000fea0003800000 */
[----:B------:R-:W-:Y:S01]  /*e840*/  ULDC.64 UR4, c[0x0][0x628] ;  /* 0x00018a0000047ab9 */ /* 0x000fe20000000a00 */
[----:B------:R-:W0:Y:S01]  /*e850*/  S2R R14, SR_CTAID.X ;  /* 0x00000000000e7919 */ /* 0x000e220000002500 */
[----:B------:R-:W-:Y:S01]  /*e860*/  ISETP.NE.U32.AND P1, PT, RZ, UR4, PT ;  /* 0x00000004ff007c0c */ /* 0x000fe2000bf25070 */
[----:B------:R-:W-:Y:S01]  /*e870*/  ULDC UR7, c[0x0][0x630] ;  /* 0x00018c0000077ab9 */ /* 0x000fe20000000800 */
[----:B------:R-:W-:Y:S01]  /*e880*/  IMAD.MOV.U32 R2, RZ, RZ, R18 ;  /* 0x000000ffff027224 */ /* 0x000fe200078e0012 */
[----:B------:R-:W1:Y:S01]  /*e890*/  S2R R13, SR_CTAID.Y ;  /* 0x00000000000d7919 */ /* 0x000e620000002600 */
[----:B------:R-:W-:Y:S01]  /*e8a0*/  ISETP.NE.AND.EX P1, PT, RZ, UR5, PT, P1 ;  /* 0x00000005ff007c0c */ /* 0x000fe2000bf25310 */
[----:B------:R-:W-:-:S12]  /*e8b0*/  IMAD.MOV.U32 R3, RZ, RZ, R17 ;  /* 0x000000ffff037224 */ /* 0x000fd800078e0011 */
[----:B------:R-:W-:Y:S05]  /*e8c0*/  @!P1 BRA `(.L_x_352) ;  /* 0x0000000000289947 */ /* 0x000fea0003800000 */
[----:B------:R-:W-:Y:S02]  /*e8d0*/  ULDC UR6, c[0x0][0x634] ;  /* 0x00018d0000067ab9 */ /* 0x000fe40000000800 */
[----:B------:R-:W-:-:S05]  /*e8e0*/  IADD3 R7, P1, R18, UR6, RZ ;  /* 0x0000000612077c10 */ /* 0x000fca000ff3e0ff */
[----:B------:R-:W-:-:S04]  /*e8f0*/  IMAD.X R15, RZ, RZ, R17, P1 ;  /* 0x000000ffff0f7224 */ /* 0x000fc800008e0611 */
[----:B------:R-:W-:-:S04]  /*e900*/  IMAD.WIDE.U32 R4, R15, UR4, RZ ;  /* 0x000000040f047c25 */ /* 0x000fc8000f8e00ff */
[----:B------:R-:W-:-:S04]  /*e910*/  IMAD.WIDE.U32 R4, P1, R7, UR5, R4 ;  /* 0x0000000507047c25 */ /* 0x000fc8000f820004 */
[----:B------:R-:W-:-:S04]  /*e920*/  IMAD.WIDE.U32 R6, R7, UR4, RZ ;  /* 0x0000000407067c25 */ /* 0x000fc8000f8e00ff */
[----:B------:R-:W-:Y:S01]  /*e930*/  IMAD.X R3, RZ, RZ, RZ, P1 ;  /* 0x000000ffff037224 */ /* 0x000fe200008e06ff */
[----:B------:R-:W-:Y:S01]  /*e940*/  IADD3 RZ, P1, R7, R4, RZ ;  /* 0x0000000407ff7210 */ /* 0x000fe20007f3e0ff */
[----:B------:R-:W-:-:S04]  /*e950*/  IMAD.MOV.U32 R2, RZ, RZ, R5 ;  /* 0x000000ffff027224 */ /* 0x000fc800078e0005 */
[----:B------:R-:W-:-:S08]  /*e960*/  IMAD.WIDE.U32.X R2, R15, UR5, R2, P1 ;  /* 0x000000050f027c25 */ /* 0x000fd000088e0402 */
.L_x_352:
[--C-:B------:R-:W-:Y:S01]  /*e970*/  SHF.R.U64 R6, R2, UR7, R3.reuse ;  /* 0x0000000702067c19 */ /* 0x100fe20008001203 */
[----:B------:R-:W-:Y:S01]  /*e980*/  ULDC.64 UR4, c[0x0][0x620] ;  /* 0x0001880000047ab9 */ /* 0x000fe20000000a00 */
[----:B------:R-:W-:Y:S01]  /*e990*/  SHF.R.U32.HI R2, RZ, UR7, R3 ;  /* 0x00000007ff027c19 */ /* 0x000fe20008011603 */
[----:B------:R-:W-:Y:S01]  /*e9a0*/  IMAD.MOV.U32 R3, RZ, RZ, R17 ;  /* 0x000000ffff037224 */ /* 0x000fe200078e0011 */
[----:B------:R-:W-:Y:S01]  /*e9b0*/  IADD3 R5, P1, RZ, -R6, RZ ;  /* 0x80000006ff057210 */ /* 0x000fe20007f3e0ff */
[----:B------:R-:W2:Y:S01]  /*e9c0*/  LDC R25, c[0x0][0x144] ;  /* 0x00005100ff197b82 */ /* 0x000ea20000000800 */
[----:B0-----:R-:W-:Y:S01]  /*e9d0*/  I2FP.F32.U32 R7, R14 ;  /* 0x0000000e00077245 */ /* 0x001fe20000201000 */
[----:B------:R-:W-:Y:S01]  /*e9e0*/  ULDC.64 UR8, c[0x0][0x640] ;  /* 0x0001900000087ab9 */ /* 0x000fe20000000a00 */
[----:B------:R-:W-:Y:S01]  /*e9f0*/  ULDC UR6, c[0x0][0x608] ;  /* 0x0001820000067ab9 */ /* 0x000fe20000000800 */
[----:B------:R-:W-:Y:S01]  /*ea00*/  IMAD.X R2, RZ, RZ, ~R2, P1 ;  /* 0x000000ffff027224 */ /* 0x000fe200008e0e02 */
[----:B------:R-:W-:-:S03]  /*ea10*/  ISETP.NE.U32.AND P1, PT, RZ, UR8, PT ;  /* 0x00000008ff007c0c */ /* 0x000fc6000bf25070 */
[----:B------:R-:W-:Y:S01]  /*ea20*/  IMAD R4, R2, UR4, RZ ;  /* 0x0000000402047c24 */ /* 0x000fe2000f8e02ff */
[----:B------:R-:W0:Y:S01]  /*ea30*/  LDC R20, c[0x0][0x148] ;  /* 0x00005200ff147b82 */ /* 0x000e220000000800 */
[----:B------:R-:W-:Y:S01]  /*ea40*/  IMAD.MOV.U32 R2, RZ, RZ, R18 ;  /* 0x000000ffff027224 */ /* 0x000fe200078e0012 */
[----:B------:R-:W-:-:S03]  /*ea50*/  ISETP.NE.AND.EX P1, PT, RZ, UR9, PT, P1 ;  /* 0x00000009ff007c0c */ /* 0x000fc6000bf25310 */
[----:B------:R-:W-:Y:S01]  /*ea60*/  IMAD.WIDE.U32 R2, R5, UR4, R2 ;  /* 0x0000000405027c25 */ /* 0x000fe2000f8e0002 */
[----:B------:R-:W-:-:S03]  /*ea70*/  ULDC UR4, c[0x0][0x150] ;  /* 0x0000540000047ab9 */ /* 0x000fc60000000800 */
[----:B------:R-:W-:Y:S02]  /*ea80*/  IMAD R5, R5, UR5, R4 ;  /* 0x0000000505057c24 */ /* 0x000fe4000f8e0204 */
[----:B------:R-:W-:Y:S01]  /*ea90*/  FMUL R4, R7, UR4 ;  /* 0x0000000407047c20 */ /* 0x000fe20008400000 */
[----:B------:R-:W-:Y:S01]  /*eaa0*/  ULDC UR4, c[0x0][0x618] ;  /* 0x0001860000047ab9 */ /* 0x000fe20000000800 */
[----:B------:R-:W-:Y:S01]  /*eab0*/  ULDC UR5, c[0x0][0x154] ;  /* 0x0000550000057ab9 */ /* 0x000fe20000000800 */
[----:B------:R-:W-:-:S03]  /*eac0*/  IMAD.IADD R3, R3, 0x1, R5 ;  /* 0x0000000103037824 */ /* 0x000fc600078e0205 */
[----:B------:R-:W3:Y:S02]  /*ead0*/  F2I.U32.TRUNC.NTZ R4, R4 ;  /* 0x0000000400047305 */ /* 0x000ee4000020f000 */
[----:B------:R-:W-:Y:S02]  /*eae0*/  SHF.R.U64 R7, R2, UR4, R3 ;  /* 0x0000000402077c19 */ /* 0x000fe40008001203 */
[----:B-1----:R-:W-:-:S05]  /*eaf0*/  I2FP.F32.U32 R2, R13 ;  /* 0x0000000d00027245 */ /* 0x002fca0000201000 */
[----:B------:R-:W-:Y:S01]  /*eb00*/  FMUL R21, R2, UR5 ;  /* 0x0000000502157c20 */ /* 0x000fe20008400000 */
[----:B------:R-:W-:Y:S01]  /*eb10*/  SHF.R.U32.HI R2, RZ, UR4, R3 ;  /* 0x00000004ff027c19 */ /* 0x000fe20008011603 */
[----:B------:R-:W-:-:S03]  /*eb20*/  ULDC UR4, c[0x0][0x658] ;  /* 0x0001960000047ab9 */ /* 0x000fc60000000800 */
[--C-:B------:R-:W-:Y:S01]  /*eb30*/  SHF.R.U64 R19, R7, UR6, R2.reuse ;  /* 0x0000000607137c19 */ /* 0x100fe20008001202 */
[----:B------:R-:W1:Y:S01]  /*eb40*/  F2I.U32.TRUNC.NTZ R21, R21 ;  /* 0x0000001500157305 */ /* 0x000e62000020f000 */
[----:B------:R-:W-:Y:S01]  /*eb50*/  SHF.R.U32.HI R2, RZ, UR6, R2 ;  /* 0x00000006ff027c19 */ /* 0x000fe20008011602 */
[----:B---3--:R-:W-:-:S03]  /*eb60*/  IMAD.MOV R4, RZ, RZ, -R4 ;  /* 0x000000ffff047224 */ /* 0x008fc600078e0a04 */
[----:B------:R-:W-:Y:S01]  /*eb70*/  SHF.R.U64 R15, R19, UR4, R2 ;  /* 0x00000004130f7c19 */ /* 0x000fe20008001202 */
[----:B--2---:R-:W-:Y:S01]  /*eb80*/  IMAD R14, R25, R4, R14 ;  /* 0x00000004190e7224 */ /* 0x004fe200078e020e */
[----:B------:R-:W-:-:S03]  /*eb90*/  SHF.R.U32.HI R23, RZ, UR4, R2 ;  /* 0x00000004ff177c19 */ /* 0x000fc60008011602 */
[----:B------:R-:W-:Y:S02]  /*eba0*/  IMAD.MOV.U32 R2, RZ, RZ, R15 ;  /* 0x000000ffff027224 */ /* 0x000fe400078e000f */
[----:B------:R-:W-:Y:S01]  /*ebb0*/  IMAD.MOV.U32 R3, RZ, RZ, R23 ;  /* 0x000000ffff037224 */ /* 0x000fe200078e0017 */
[----:B------:R-:W-:Y:S06]  /*ebc0*/  @!P1 BRA `(.L_x_353) ;  /* 0x0000000000289947 */ /* 0x000fec0003800000 */
[----:B------:R-:W-:Y:S02]  /*ebd0*/  ULDC UR4, c[0x0][0x64c] ;  /* 0x0001930000047ab9 */ /* 0x000fe40000000800 */
[----:B------:R-:W-:-:S05]  /*ebe0*/  IADD3 R3, P1, R15, UR4, RZ ;  /* 0x000000040f037c10 */ /* 0x000fca000ff3e0ff */
[----:B------:R-:W-:-:S04]  /*ebf0*/  IMAD.X R23, RZ, RZ, R23, P1 ;  /* 0x000000ffff177224 */ /* 0x000fc800008e0617 */
[----:B------:R-:W-:-:S04]  /*ec00*/  IMAD.WIDE.U32 R4, R23, UR8, RZ ;  /* 0x0000000817047c25 */ /* 0x000fc8000f8e00ff */
[----:B------:R-:W-:-:S04]  /*ec10*/  IMAD.WIDE.U32 R4, P1, R3, UR9, R4 ;  /* 0x0000000903047c25 */ /* 0x000fc8000f820004 */
[----:B------:R-:W-:-:S04]  /*ec20*/  IMAD.WIDE.U32 R2, R3, UR8, RZ ;  /* 0x0000000803027c25 */ /* 0x000fc8000f8e00ff */
[----:B------:R-:W-:Y:S01]  /*ec30*/  IMAD.MOV.U32 R2, RZ, RZ, R5 ;  /* 0x000000ffff027224 */ /* 0x000fe200078e0005 */
[----:B------:R-:W-:Y:S01]  /*ec40*/  IADD3 RZ, P3, R3, R4, RZ ;  /* 0x0000000403ff7210 */ /* 0x000fe20007f7e0ff */
[----:B------:R-:W-:-:S04]  /*ec50*/  IMAD.X R3, RZ, RZ, RZ, P1 ;  /* 0x000000ffff037224 */ /* 0x000fc800008e06ff */
[----:B------:R-:W-:-:S08]  /*ec60*/  IMAD.WIDE.U32.X R2, R23, UR9, R2, P3 ;  /* 0x0000000917027c25 */ /* 0x000fd000098e0402 */
.L_x_353:
[----:B------:R-:W2:Y:S01]  /*ec70*/  LDC R4, c[0x0][0x65c] ;  /* 0x00019700ff047b82 */ /* 0x000ea20000000800 */
[----:B------:R-:W-:Y:S01]  /*ec80*/  ULDC UR4, c[0x0][0x648] ;  /* 0x0001920000047ab9 */ /* 0x000fe20000000800 */
[----:B------:R-:W-:Y:S01]  /*ec90*/  LOP3.LUT R19, R19, UR17, RZ, 0xc0, !PT ;  /* 0x0000001113137c12 */ /* 0x000fe2000f8ec0ff */
[----:B-1----:R-:W-:Y:S01]  /*eca0*/  IMAD.MOV R21, RZ, RZ, -R21 ;  /* 0x000000ffff157224 */ /* 0x002fe200078e0a15 */
[----:B------:R-:W-:Y:S01]  /*ecb0*/  SHF.R.U64 R2, R2, UR4, R3 ;  /* 0x0000000402027c19 */ /* 0x000fe20008001203 */
[----:B------:R-:W-:Y:S01]  /*ecc0*/  ULDC UR4, c[0x0][0x638] ;  /* 0x00018e0000047ab9 */ /* 0x000fe20000000800 */
[----:B------:R-:W-:Y:S01]  /*ecd0*/  ULDC UR5, c[0x0][0x610] ;  /* 0x0001840000057ab9 */ /* 0x000fe20000000800 */
[----:B------:R-:W-:Y:S02]  /*ece0*/  IMAD.MOV.U32 R3, RZ, RZ, 0x1 ;  /* 0x00000001ff037424 */ /* 0x000fe400078e00ff */
[----:B------:R-:W-:Y:S01]  /*ecf0*/  IMAD R19, R2, UR18, R19 ;  /* 0x0000001202137c24 */ /* 0x000fe2000f8e0213 */
[----:B--2---:R-:W-:Y:S01]  /*ed00*/  ISETP.NE.AND P1, PT, R4, 0x1, PT ;  /* 0x000000010400780c */ /* 0x004fe20003f25270 */
[----:B------:R-:W-:Y:S01]  /*ed10*/  IMAD.MOV R4, RZ, RZ, -R2 ;  /* 0x000000ffff047224 */ /* 0x000fe200078e0a02 */
[----:B------:R-:W-:-:S03]  /*ed20*/  LOP3.LUT R2, R7, UR16, RZ, 0xc0, !PT ;  /* 0x0000001007027c12 */ /* 0x000fc6000f8ec0ff */
[----:B------:R-:W-:Y:S01]  /*ed30*/  IMAD R15, R4, UR4, R15 ;  /* 0x00000004040f7c24 */ /* 0x000fe2000f8e020f */
[----:B------:R-:W-:-:S03]  /*ed40*/  ULDC UR4, c[0x0][0x600] ;  /* 0x0001800000047ab9 */ /* 0x000fc60000000800 */
[--C-:B------:R-:W-:Y:S01]  /*ed50*/  IMAD R15, R15, UR4, R2.reuse ;  /* 0x000000040f0f7c24 */ /* 0x100fe2000f8e0202 */
[----:B------:R-:W-:-:S03]  /*ed60*/  PRMT R2, R3, 0x7610, R2 ;  /* 0x0000761003027816 */ /* 0x000fc60000000002 */
[----:B0-----:R-:W-:-:S04]  /*ed70*/  @P1 IMAD R14, R20, R21, R13 ;  /* 0x00000015140e1224 */ /* 0x001fc800078e020d */
[----:B------:R-:W-:-:S05]  /*ed80*/  IMAD R14, R19, UR5, R14 ;  /* 0x00000005130e7c24 */ /* 0x000fca000f8e020e */
[----:B------:R-:W-:Y:S02]  /*ed90*/  SEL R13, R15, R14, !P1 ;  /* 0x0000000e0f0d7207 */ /* 0x000fe40004800000 */
[----:B------:R-:W-:-:S07]  /*eda0*/  SEL R7, R14, R15, !P1 ;  /* 0x0000000f0e077207 */ /* 0x000fce0004800000 */
.L_x_351:
[----:B------:R-:W-:Y:S05]  /*edb0*/  BSYNC B1 ;  /* 0x0000000000017941 */ /* 0x000fea0003800000 */
.L_x_350:
[----:B------:R-:W-:-:S13]  /*edc0*/  LOP3.LUT P1, RZ, R2, 0xff, RZ, 0xc0, !PT ;  /* 0x000000ff02ff7812 */ /* 0x000fda000782c0ff */
[----:B------:R-:W-:Y:S05]  /*edd0*/  @P1 BRA `(.L_x_354) ;  /* 0xfffffff4003c1947 */ /* 0x000fea000383ffff */
[----:B------:R-:W-:Y:S05]  /*ede0*/  BSYNC B0 ;  /* 0x0000000000007941 */ /* 0x000fea0003800000 */
.L_x_342:
[----:B------:R-:W-:-:S03]  /*edf0*/  UMOV UR4, 0xffffffff ;  /* 0xffffffff00047882 */ /* 0x000fc60000000000 */
[----:B------:R-:W-:Y:S05]  /*ee00*/  BRA.DIV UR4, `(.L_x_355) ;  /* 0x0000000604607947 */ /* 0x000fea000b800000 */
[----:B------:R-:W-:-:S13]  /*ee10*/  ELECT P6, URZ, PT ;  /* 0x00000000003f782f */ /* 0x000fda00038c0000 */
.L_x_371:
[----:B------:R-:W-:Y:S04]  /*ee20*/  BSSY B0, `(.L_x_356) ;  /* 0x000003d000007945 */ /* 0x000fe80003800000 */
[----:B------:R-:W-:Y:S05]  /*ee30*/  @!P6 BRA `(.L_x_357) ;  /* 0x0000000000ece947 */ /* 0x000fea0003800000 */
[----:B------:R-:W-:-:S04]  /*ee40*/  LOP3.LUT R16, R16, 0x2, RZ, 0xfc, !PT ;  /* 0x0000000210107812 */ /* 0x000fc800078efcff */
[----:B------:R-:W-:-:S13]  /*ee50*/  ISETP.NE.AND P0, PT, R16, 0x3, PT ;  /* 0x000000031000780c */ /* 0x000fda0003f05270 */
[----:B------:R-:W-:Y:S05]  /*ee60*/  @!P0 BRA `(.L_x_358) ;  /* 0x0000000000048947 */ /* 0x000fea0003800000 */
[----:B------:R-:W-:Y:S01]  /*ee70*/  BPT.TRAP 0x1 ;  /* 0x000000040000795c */ /* 0x000fe20000300000 */
.L_x_358:
[----:B------:R-:W0:Y:S01]  /*ee80*/  S2R R3, SR_CgaCtaId ;  /* 0x0000000000037919 */ /* 0x000e220000008800 */
[----:B------:R-:W-:Y:S02]  /*ee90*/  MOV R2, 0x400 ;  /* 0x0000040000027802 */ /* 0x000fe40000000f00 */
[----:B------:R-:W-:Y:S02]  /*eea0*/  SHF.L.U32 R4, R0, 0x1f, RZ ;  /* 0x0000001f00047819 */ /* 0x000fe400000006ff */
[----:B0-----:R-:W-:-:S05]  /*eeb0*/  LEA R2, R3, R2, 0x18 ;  /* 0x0000000203027211 */ /* 0x001fca00078ec0ff */
[----:B------:R-:W-:-:S04]  /*eec0*/  VIADD R2, R2, 0x30 ;  /* 0x0000003002027836 */ /* 0x000fc80000000000 */
[C---:B------:R-:W-:Y:S02]  /*eed0*/  IMAD R7, R11.reuse, 0x8, R2 ;  /* 0x000000080b077824 */ /* 0x040fe400078e0202 */
[----:B------:R-:W-:Y:S02]  /*eee0*/  VIADD R11, R11, 0x1 ;  /* 0x000000010b0b7836 */ /* 0x000fe40000000000 */
[----:B------:R-:W0:Y:S03]  /*eef0*/  SYNCS.PHASECHK.TRANS64.TRYWAIT P0, [R7+URZ], R4 ;  /* 0x00000004070075a7 */ /* 0x000e26000800017f */
[----:B------:R-:W-:-:S04]  /*ef00*/  ISETP.NE.AND P1, PT, R11, 0x6, PT ;  /* 0x000000060b00780c */ /* 0x000fc80003f25270 */
[----:B------:R-:W-:Y:S02]  /*ef10*/  SEL R3, RZ, 0x1, P1 ;  /* 0x00000001ff037807 */ /* 0x000fe40000800000 */
[----:B------:R-:W-:Y:S02]  /*ef20*/  SEL R11, R11, RZ, P1 ;  /* 0x000000ff0b0b7207 */ /* 0x000fe40000800000 */
[----:B------:R-:W-:-:S03]  /*ef30*/  LOP3.LUT R6, R0, R3, RZ, 0x3c, !PT ;  /* 0x0000000300067212 */ /* 0x000fc600078e3cff */
[----:B------:R-:W-:Y:S01]  /*ef40*/  IMAD R8, R11, 0x8, R2 ;  /* 0x000000080b087824 */ /* 0x000fe200078e0202 */
[----:B------:R-:W-:Y:S01]  /*ef50*/  SHF.L.U32 R5, R6, 0x1f, RZ ;  /* 0x0000001f06057819 */ /* 0x000fe200000006ff */
[----:B0-----:R-:W-:Y:S06]  /*ef60*/  @!P0 BRA `(.L_x_359) ;  /* 0x0000000400288947 */ /* 0x001fec0003800000 */
.L_x_372:
[----:B------:R-:W1:Y:S01]  /*ef70*/  SYNCS.PHASECHK.TRANS64.TRYWAIT P0, [R8+URZ], R5 ;  /* 0x00000005080075a7 */ /* 0x000e62000800017f */
[----:B------:R-:W-:-:S05]  /*ef80*/  VIADD R0, R11, 0x1 ;  /* 0x000000010b007836 */ /* 0x000fca0000000000 */
[----:B------:R-:W-:-:S04]  /*ef90*/  ISETP.NE.AND P1, PT, R0, 0x6, PT ;  /* 0x000000060000780c */ /* 0x000fc80003f25270 */
[----:B------:R-:W-:Y:S02]  /*efa0*/  SEL R3, RZ, 0x1, P1 ;  /* 0x00000001ff037807 */ /* 0x000fe40000800000 */
[----:B0-----:R-:W-:Y:S02]  /*efb0*/  SEL R7, R0, RZ, P1 ;  /* 0x000000ff00077207 */ /* 0x001fe40000800000 */
[----:B------:R-:W-:-:S03]  /*efc0*/  LOP3.LUT R6, R6, R3, RZ, 0x3c, !PT ;  /* 0x0000000306067212 */ /* 0x000fc600078e3cff */
[----:B------:R-:W-:Y:S01]  /*efd0*/  IMAD R9, R7, 0x8, R2 ;  /* 0x0000000807097824 */ /* 0x000fe200078e0202 */
[----:B------:R-:W-:Y:S01]  /*efe0*/  SHF.L.U32 R4, R6, 0x1f, RZ ;  /* 0x0000001f06047819 */ /* 0x000fe200000006ff */
[----:B-1----:R-:W-:Y:S06]  /*eff0*/  @!P0 BRA `(.L_x_360) ;  /* 0x0000000400188947 */ /* 0x002fec0003800000 */
.L_x_373:
[----:B------:R-:W1:Y:S01]  /*f000*/  SYNCS.PHASECHK.TRANS64.TRYWAIT P0, [R9+URZ], R4 ;  /* 0x00000004090075a7 */ /* 0x000e62000800017f */
[----:B------:R-:W-:-:S05]  /*f010*/  VIADD R0, R7, 0x1 ;  /* 0x0000000107007836 */ /* 0x000fca0000000000 */
[----:B------:R-:W-:-:S04]  /*f020*/  ISETP.NE.AND P1, PT, R0, 0x6, PT ;  /* 0x000000060000780c */ /* 0x000fc80003f25270 */
[----:B------:R-:W-:Y:S02]  /*f030*/  SEL R3, RZ, 0x1, P1 ;  /* 0x00000001ff037807 */ /* 0x000fe40000800000 */
[----:B------:R-:W-:Y:S02]  /*f040*/  SEL R7, R0, RZ, P1 ;  /* 0x000000ff00077207 */ /* 0x000fe40000800000 */
[----:B------:R-:W-:-:S03]  /*f050*/  LOP3.LUT R6, R6, R3, RZ, 0x3c, !PT ;  /* 0x0000000306067212 */ /* 0x000fc600078e3cff */
[----:B0-----:R-:W-:Y:S01]  /*f060*/  IMAD R8, R7, 0x8, R2 ;  /* 0x0000000807087824 */ /* 0x001fe200078e0202 */
[----:B------:R-:W-:Y:S01]  /*f070*/  SHF.L.U32 R5, R6, 0x1f, RZ ;  /* 0x0000001f06057819 */ /* 0x000fe200000006ff */
[----:B-1----:R-:W-:Y:S06]  /*f080*/  @!P0 BRA `(.L_x_361) ;  /* 0x0000000400088947 */ /* 0x002fec0003800000 */
.L_x_374:
[----:B------:R-:W1:Y:S01]  /*f090*/  SYNCS.PHASECHK.TRANS64.TRYWAIT P0, [R8+URZ], R5 ;  /* 0x00000005080075a7 */ /* 0x000e62000800017f */
[----:B------:R-:W-:-:S05]  /*f0a0*/  VIADD R0, R7, 0x1 ;  /* 0x0000000107007836 */ /* 0x000fca0000000000 */
[----:B------:R-:W-:-:S04]  /*f0b0*/  ISETP.NE.AND P1, PT, R0, 0x6, PT ;  /* 0x000000060000780c */ /* 0x000fc80003f25270 */
[----:B------:R-:W-:Y:S02]  /*f0c0*/  SEL R3, RZ, 0x1, P1 ;  /* 0x00000001ff037807 */ /* 0x000fe40000800000 */
[----:B------:R-:W-:Y:S02]  /*f0d0*/  SEL R7, R0, RZ, P1 ;  /* 0x000000ff00077207 */ /* 0x000fe40000800000 */
[----:B0-----:R-:W-:-:S03]  /*f0e0*/  LOP3.LUT R9, R6, R3, RZ, 0x3c, !PT ;  /* 0x0000000306097212 */ /* 0x001fc600078e3cff */
[----:B------:R-:W-:Y:S01]  /*f0f0*/  IMAD R11, R7, 0x8, R2 ;  /* 0x00000008070b7824 */ /* 0x000fe200078e0202 */
[----:B------:R-:W-:Y:S01]  /*f100*/  SHF.L.U32 R6, R9, 0x1f, RZ ;  /* 0x0000001f09067819 */ /* 0x000fe200000006ff */
[----:B-1----:R-:W-:Y:S06]  /*f110*/  @!P0 BRA `(.L_x_362) ;  /* 0x0000000000f88947 */ /* 0x002fec0003800000 */
.L_x_375:
[----:B------:R-:W1:Y:S01]  /*f120*/  SYNCS.PHASECHK.TRANS64.TRYWAIT P0, [R11+URZ], R6 ;  /* 0x000000060b0075a7 */ /* 0x000e62000800017f */
[----:B------:R-:W-:-:S05]  /*f130*/  VIADD R0, R7, 0x1 ;  /* 0x0000000107007836 */ /* 0x000fca0000000000 */
[----:B------:R-:W-:-:S04]  /*f140*/  ISETP.NE.AND P1, PT, R0, 0x6, PT ;  /* 0x000000060000780c */ /* 0x000fc80003f25270 */
[----:B------:R-:W-:Y:S02]  /*f150*/  SEL R4, RZ, 0x1, P1 ;  /* 0x00000001ff047807 */ /* 0x000fe40000800000 */
[----:B------:R-:W-:Y:S02]  /*f160*/  SEL R3, R0, RZ, P1 ;  /* 0x000000ff00037207 */ /* 0x000fe40000800000 */
[----:B------:R-:W-:Y:S01]  /*f170*/  LOP3.LUT R0, R9, R4, RZ, 0x3c, !PT ;  /* 0x0000000409007212 */ /* 0x000fe200078e3cff */
[----:B-1----:R-:W-:Y:S06]  /*f180*/  @!P0 BRA `(.L_x_363) ;  /* 0x0000000000f08947 */ /* 0x002fec0003800000 */
.L_x_376:
[----:B------:R-:W-:Y:S01]  /*f190*/  IMAD R3, R3, 0x8, R2 ;  /* 0x0000000803037824 */ /* 0x000fe200078e0202 */
[----:B------:R-:W-:-:S07]  /*f1a0*/  SHF.L.U32 R0, R0, 0x1f, RZ ;  /* 0x0000001f00007819 */ /* 0x000fce00000006ff */
.L_x_364:
[----:B--2---:R2:W3:Y:S02]  /*f1b0*/  SYNCS.PHASECHK.TRANS64.TRYWAIT P0, [R3+URZ], R0 ;  /* 0x00000000030075a7 */ /* 0x0044e4000800017f */
[----:B---3--:R-:W-:Y:S05]  /*f1c0*/  @!P0 NANOSLEEP.SYNCS 0x989680 ;  /* 0x009896800000895d */ /* 0x008fea0003900000 */
[----:B------:R-:W3:Y:S02]  /*f1d0*/  @!P0 SYNCS.PHASECHK.TRANS64 P0, [R3+URZ], R0 ;  /* 0x00000000030085a7 */ /* 0x000ee4000800007f */
[----:B---3--:R-:W-:Y:S05]  /*f1e0*/  @!P0 BRA `(.L_x_364) ;  /* 0xfffffffc00f08947 */ /* 0x008fea000383ffff */
.L_x_357:
[----:B------:R-:W-:Y:S05]  /*f1f0*/  BSYNC B0 ;  /* 0x0000000000007941 */ /* 0x000fea0003800000 */
.L_x_356:
[----:B------:R-:W-:Y:S05]  /*f200*/  EXIT ;  /* 0x000000000000794d */ /* 0x000fea0003800000 */
.L_x_17:
[----:B---3--:R3:W4:Y:S02]  /*f210*/  SYNCS.PHASECHK.TRANS64.TRYWAIT P1, [R3+URZ], R0 ;  /* 0x00000000030075a7 */ /* 0x008724000802017f */
[----:B----4-:R-:W-:Y:S05]  /*f220*/  @!P1 NANOSLEEP.SYNCS 0x989680 ;  /* 0x009896800000995d */ /* 0x010fea0003900000 */
[----:B------:R-:W4:Y:S02]  /*f230*/  @!P1 SYNCS.PHASECHK.TRANS64 P1, [R3+URZ], R0 ;  /* 0x00000000030095a7 */ /* 0x000f24000802007f */
[----:B----4-:R-:W-:Y:S05]  /*f240*/  @!P1 BRA `(.L_x_17) ;  /* 0xfffffffc00f09947 */ /* 0x010fea000383ffff */
[----:B------:R-:W-:Y:S05]  /*f250*/  BRA `(.L_x_16) ;  /* 0xffffff2000007947 */ /* 0x000fea000383ffff */
.L_x_22:
[----:B-1----:R-:W-:-:S04]  /*f260*/  IMAD.U32 R5, RZ, RZ, UR8 ;  /* 0x00000008ff057e24 */ /* 0x002fc8000f8e00ff */
[----:B------:R1:W2:Y:S03]  /*f270*/  SYNCS.PHASECHK.TRANS64.TRYWAIT P1, [R5+URZ], R4 ;  /* 0x00000004050075a7 */ /* 0x0002a6000802017f */
[----:B--2---:R-:W-:Y:S05]  /*f280*/  @!P1 NANOSLEEP.SYNCS 0x989680 ;  /* 0x009896800000995d */ /* 0x004fea0003900000 */
[----:B------:R-:W2:Y:S02]  /*f290*/  @!P1 SYNCS.PHASECHK.TRANS64 P1, [R5+URZ], R4 ;  /* 0x00000004050095a7 */ /* 0x000ea4000802007f */
[----:B--2---:R-:W-:Y:S05]  /*f2a0*/  @!P1 BRA `(.L_x_22) ;  /* 0xfffffffc00ec9947 */ /* 0x004fea000383ffff */
[----:B------:R-:W-:Y:S05]  /*f2b0*/  BRA `(.L_x_21) ;  /* 0xffffff3000007947 */ /* 0x000fea000383ffff */
.L_x_343:
[----:B------:R-:W-:Y:S01]  /*f2c0*/  BSSY B1, `(.L_x_365) ;  /* 0x0000006000017945 */ /* 0x000fe20003800000 */
[----:B------:R-:W-:-:S07]  /*f2d0*/  IMAD.MOV.U32 R15, RZ, RZ, -0x1 ;  /* 0xffffffffff0f7424 */ /* 0x000fce00078e00ff */
[----:B------:R-:W-:Y:S05]  /*f2e0*/  WARPSYNC.COLLECTIVE R15, `(.L_x_366) ;  /* 0x000000000f0c7348 */ /* 0x000fea0003c00000 */
[----:B------:R-:W-:Y:S02]  /*f2f0*/  ELECT P6, UR62, PT ;  /* 0x00000000003e782f */ /* 0x000fe400038c0000 */
[----:B------:R-:W-:Y:S01]  /*f300*/  MOV R14, UR62 ;  /* 0x0000003e000e7c02 */ /* 0x000fe20008000f00 */
[----:B------:R-:W-:Y:S10]  /*f310*/  ENDCOLLECTIVE ;  /* 0x000000000000791b */ /* 0x000ff40003800000 */
.L_x_366:
[----:B------:R-:W-:Y:S05]  /*f320*/  BSYNC B1 ;  /* 0x0000000000017941 */ /* 0x000fea0003800000 */
.L_x_365:
[----:B------:R-:W-:Y:S05]  /*f330*/  BRA `(.L_x_367) ;  /* 0xffffffec00f07947 */ /* 0x000fea000383ffff */
.L_x_346:
[----:B0-----:R0:W1:Y:S02]  /*f340*/  SYNCS.PHASECHK.TRANS64.TRYWAIT P1, [R14+URZ+0x30], R5 ;  /* 0x000030050e0075a7 */ /* 0x001064000802017f */
[----:B-1----:R-:W-:Y:S05]  /*f350*/  @!P1 NANOSLEEP.SYNCS 0x989680 ;  /* 0x009896800000995d */ /* 0x002fea0003900000 */
[----:B------:R-:W1:Y:S02]  /*f360*/  @!P1 SYNCS.PHASECHK.TRANS64 P1, [R14+URZ+0x30], R5 ;  /* 0x000030050e0095a7 */ /* 0x000e64000802007f */
[----:B-1----:R-:W-:Y:S05]  /*f370*/  @!P1 BRA `(.L_x_346) ;  /* 0xfffffffc00f09947 */ /* 0x002fea000383ffff */
[----:B------:R-:W-:Y:S05]  /*f380*/  BRA `(.L_x_368) ;  /* 0xfffffff000247947 */ /* 0x000fea000383ffff */
.L_x_355:
[----:B------:R-:W-:Y:S01]  /*f390*/  BSSY B0, `(.L_x_369) ;  /* 0x0000006000007945 */ /* 0x000fe20003800000 */
[----:B------:R-:W-:-:S07]  /*f3a0*/  IMAD.MOV.U32 R15, RZ, RZ, -0x1 ;  /* 0xffffffffff0f7424 */ /* 0x000fce00078e00ff */
[----:B------:R-:W-:Y:S05]  /*f3b0*/  WARPSYNC.COLLECTIVE R15, `(.L_x_370) ;  /* 0x000000000f0c7348 */ /* 0x000fea0003c00000 */
[----:B------:R-:W-:Y:S02]  /*f3c0*/  ELECT P6, UR62, PT ;  /* 0x00000000003e782f */ /* 0x000fe400038c0000 */
[----:B------:R-:W-:Y:S01]  /*f3d0*/  MOV R14, UR62 ;  /* 0x0000003e000e7c02 */ /* 0x000fe20008000f00 */
[----:B------:R-:W-:Y:S10]  /*f3e0*/  ENDCOLLECTIVE ;  /* 0x000000000000791b */ /* 0x000ff40003800000 */
.L_x_370:
[----:B------:R-:W-:Y:S05]  /*f3f0*/  BSYNC B0 ;  /* 0x0000000000007941 */ /* 0x000fea0003800000 */
.L_x_369:
[----:B------:R-:W-:Y:S05]  /*f400*/  BRA `(.L_x_371) ;  /* 0xfffffff800847947 */ /* 0x000fea000383ffff */
.L_x_359:
[----:B0-----:R0:W1:Y:S02]  /*f410*/  SYNCS.PHASECHK.TRANS64.TRYWAIT P0, [R7+URZ], R4 ;  /* 0x00000004070075a7 */ /* 0x001064000800017f */
[----:B-1----:R-:W-:Y:S05]  /*f420*/  @!P0 NANOSLEEP.SYNCS 0x989680 ;  /* 0x009896800000895d */ /* 0x002fea0003900000 */
[----:B------:R-:W1:Y:S02]  /*f430*/  @!P0 SYNCS.PHASECHK.TRANS64 P0, [R7+URZ], R4 ;  /* 0x00000004070085a7 */ /* 0x000e64000800007f */
[----:B-1----:R-:W-:Y:S05]  /*f440*/  @!P0 BRA `(.L_x_359) ;  /* 0xfffffffc00f08947 */ /* 0x002fea000383ffff */
[----:B------:R-:W-:Y:S05]  /*f450*/  BRA `(.L_x_372) ;  /* 0xfffffff800c47947 */ /* 0x000fea000383ffff */
.L_x_360:
[----:B0-----:R0:W1:Y:S02]  /*f460*/  SYNCS.PHASECHK.TRANS64.TRYWAIT P0, [R8+URZ], R5 ;  /* 0x00000005080075a7 */ /* 0x001064000800017f */
[----:B-1----:R-:W-:Y:S05]  /*f470*/  @!P0 NANOSLEEP.SYNCS 0x989680 ;  /* 0x009896800000895d */ /* 0x002fea0003900000 */
[----:B------:R-:W1:Y:S02]  /*f480*/  @!P0 SYNCS.PHASECHK.TRANS64 P0, [R8+URZ], R5 ;  /* 0x00000005080085a7 */ /* 0x000e64000800007f */
[----:B-1----:R-:W-:Y:S05]  /*f490*/  @!P0 BRA `(.L_x_360) ;  /* 0xfffffffc00f08947 */ /* 0x002fea000383ffff */
[----:B------:R-:W-:Y:S05]  /*f4a0*/  BRA `(.L_x_373) ;  /* 0xfffffff800d47947 */ /* 0x000fea000383ffff */
.L_x_361:
[----:B0-----:R0:W1:Y:S02]  /*f4b0*/  SYNCS.PHASECHK.TRANS64.TRYWAIT P0, [R9+URZ], R4 ;  /* 0x00000004090075a7 */ /* 0x001064000800017f */
[----:B-1----:R-:W-:Y:S05]  /*f4c0*/  @!P0 NANOSLEEP.SYNCS 0x989680 ;  /* 0x009896800000895d */ /* 0x002fea0003900000 */
[----:B------:R-:W1:Y:S02]  /*f4d0*/  @!P0 SYNCS.PHASECHK.TRANS64 P0, [R9+URZ], R4 ;  /* 0x00000004090085a7 */ /* 0x000e64000800007f */
[----:B-1----:R-:W-:Y:S05]  /*f4e0*/  @!P0 BRA `(.L_x_361) ;  /* 0xfffffffc00f08947 */ /* 0x002fea000383ffff */
[----:B------:R-:W-:Y:S05]  /*f4f0*/  BRA `(.L_x_374) ;  /* 0xfffffff800e47947 */ /* 0x000fea000383ffff */
.L_x_362:
[----:B0-----:R0:W1:Y:S02]  /*f500*/  SYNCS.PHASECHK.TRANS64.TRYWAIT P0, [R8+URZ], R5 ;  /* 0x00000005080075a7 */ /* 0x001064000800017f */
[----:B-1----:R-:W-:Y:S05]  /*f510*/  @!P0 NANOSLEEP.SYNCS 0x989680 ;  /* 0x009896800000895d */ /* 0x002fea0003900000 */
[----:B------:R-:W1:Y:S02]  /*f520*/  @!P0 SYNCS.PHASECHK.TRANS64 P0, [R8+URZ], R5 ;  /* 0x00000005080085a7 */ /* 0x000e64000800007f */
[----:B-1----:R-:W-:Y:S05]  /*f530*/  @!P0 BRA `(.L_x_362) ;  /* 0xfffffffc00f08947 */ /* 0x002fea000383ffff */
[----:B------:R-:W-:Y:S05]  /*f540*/  BRA `(.L_x_375) ;  /* 0xfffffff800f47947 */ /* 0x000fea000383ffff */
.L_x_363:
[----:B-1----:R1:W2:Y:S02]  /*f550*/  SYNCS.PHASECHK.TRANS64.TRYWAIT P0, [R11+URZ], R6 ;  /* 0x000000060b0075a7 */ /* 0x0022a4000800017f */
[----:B--2---:R-:W-:Y:S05]  /*f560*/  @!P0 NANOSLEEP.SYNCS 0x989680 ;  /* 0x009896800000895d */ /* 0x004fea0003900000 */
[----:B------:R-:W2:Y:S02]  /*f570*/  @!P0 SYNCS.PHASECHK.TRANS64 P0, [R11+URZ], R6 ;  /* 0x000000060b0085a7 */ /* 0x000ea4000800007f */
[----:B--2---:R-:W-:Y:S05]  /*f580*/  @!P0 BRA `(.L_x_363) ;  /* 0xfffffffc00f08947 */ /* 0x004fea000383ffff */
[----:B------:R-:W-:Y:S05]  /*f590*/  BRA `(.L_x_376) ;  /* 0xfffffff800fc7947 */ /* 0x000fea000383ffff */
.L_x_377:
[----:B------:R-:W-:-:S00]  /*f5a0*/  BRA `(.L_x_377) ;  /* 0xfffffffc00fc7947 */ /* 0x000fc0000383ffff */
[----:B------:R-:W-:-:S00]  /*f5b0*/  NOP ;  /* 0x0000000000007918 */ /* 0x000fc00000000000 */
        /* <DEDUP_REMOVED lines=12> */
.L_x_378:


//--------------------- .nv.global.init           --------------------------
	.section	.nv.global.init,"aw",@progbits
.nv.global.init:
	.type		$str$22,@object
	.size		$str$22,($str$23 - $str$22)
$str$22:
        /*0000*/ 	.byte	0x6b, 0x5f, 0x74, 0x69, 0x6c, 0x65, 0x5f, 0x63, 0x6f, 0x75, 0x6e, 0x74, 0x20, 0x3e, 0x3d, 0x20
        /*0010*/ 	.byte	0x31, 0x00
	.type		$str$23,@object
	.size		$str$23,(__unnamed_1 - $str$23)
$str$23:
        /*0012*/ 	.byte	0x2f, 0x74, 0x6d, 0x70, 0x2f, 0x63, 0x75, 0x74, 0x6c, 0x61, 0x73, 0x73, 0x5f, 0x73, 0x77, 0x65
        /*0022*/ 	.byte	0x65, 0x70, 0x5f, 0x73, 0x72, 0x63, 0x2f, 0x69, 0x6e, 0x63, 0x6c, 0x75, 0x64, 0x65, 0x2f, 0x63
        /*0032*/ 	.byte	0x75, 0x74, 0x6c, 0x61, 0x73, 0x73, 0x2f, 0x67, 0x65, 0x6d, 0x6d, 0x2f, 0x63, 0x6f, 0x6c, 0x6c
        /*0042*/ 	.byte	0x65, 0x63, 0x74, 0x69, 0x76, 0x65, 0x2f, 0x73, 0x6d, 0x39, 0x30, 0x5f, 0x6d, 0x6d, 0x61, 0x5f
        /*0052*/ 	.byte	0x74, 0x6d, 0x61, 0x5f, 0x67, 0x6d, 0x6d, 0x61, 0x5f, 0x73, 0x73, 0x5f, 0x77, 0x61, 0x72, 0x70
        /*0062*/ 	.byte	0x73, 0x70, 0x65, 0x63, 0x69, 0x61, 0x6c, 0x69, 0x7a, 0x65, 0x64, 0x2e, 0x68, 0x70, 0x70, 0x00
	.type		__unnamed_1,@object
	.size		__unnamed_1,(.L_0 - __unnamed_1)
__unnamed_1:
        /*0072*/ 	.byte	0x76, 0x6f, 0x69, 0x64, 0x20, 0x63, 0x75, 0x74, 0x6c, 0x61, 0x73, 0x73, 0x3a, 0x3a, 0x67, 0x65
        /* <DEDUP_REMOVED lines=180> */
        /*0bc2*/ 	.byte	0x74, 0x79, 0x5d, 0x00
.L_0:


//--------------------- .nv.shared._ZN7cutlass13device_kernelINS_4gemm6kernel13GemmUniversalIN4cute5tupleIJiiiiEEENS1_10collective13CollectiveMmaINS1_34MainloopSm90TmaGmmaWarpSpecializedILi6ENS5_IJNS4_1CILi1EEESB_SB_EEENS1_35KernelTmaWarpSpecializedCooperativeEEENS5_IJNSA_ILi512EEENSA_ILi80EEENSA_ILi32EEEEEENS_10bfloat16_tENS5_IJlSB_lEEESJ_SK_NS4_8TiledMMAINS4_8MMA_AtomIJNS4_4SM904GMMA27MMA_64x16x16_F32BF16BF16_SSILNSO_5MajorE0ELSQ_0ELNSO_7ScaleInE1ELSR_1EEEEEENS4_6LayoutINS5_IJNSA_ILi2EEESB_SB_EEENS5_IJSB_NSA_ILi0EEESX_EEEEENS5_IJNS4_10UnderscoreES10_S10_EEEEENS4_13SM90_TMA_LOADENS4_14ComposedLayoutINS4_7SwizzleILi2ELi4ELi3EEENS4_18smem_ptr_flag_bitsILi16EEENSU_INS5_IJNSA_ILi8EEESH_EEENS5_IJSH_SB_EEEEEEEvNS4_8identityES13_S1D_vS1E_EENS_8epilogue10collective6detail29Sm90TmaWarpSpecializedAdapterINS1H_15DefaultEpilogueISJ_SK_SK_NS1G_6thread17LinearCombinationISJ_Li1EffLNS1L_9ScaleType4KindE0ELNS_15FloatRoundStyleE2ESJ_EENS1_15EpilogueDefaultEEEEEvvEEEEvNT_6ParamsE --------------------------
	.section	.nv.shared._ZN7cutlass13device_kernelINS_4gemm6kernel13GemmUniversalIN4cute5tupleIJiiiiEEENS1_10collective13CollectiveMmaINS1_34MainloopSm90TmaGmmaWarpSpecializedILi6ENS5_IJNS4_1CILi1EEESB_SB_EEENS1_35KernelTmaWarpSpecializedCooperativeEEENS5_IJNSA_ILi512EEENSA_ILi80EEENSA_ILi32EEEEEENS_10bfloat16_tENS5_IJlSB_lEEESJ_SK_NS4_8TiledMMAINS4_8MMA_AtomIJNS4_4SM904GMMA27MMA_64x16x16_F32BF16BF16_SSILNSO_5MajorE0ELSQ_0ELNSO_7ScaleInE1ELSR_1EEEEEENS4_6LayoutINS5_IJNSA_ILi2EEESB_SB_EEENS5_IJSB_NSA_ILi0EEESX_EEEEENS5_IJNS4_10UnderscoreES10_S10_EEEEENS4_13SM90_TMA_LOADENS4_14ComposedLayoutINS4_7SwizzleILi2ELi4ELi3EEENS4_18smem_ptr_flag_bitsILi16EEENSU_INS5_IJNSA_ILi8EEESH_EEENS5_IJSH_SB_EEEEEEEvNS4_8identityES13_S1D_vS1E_EENS_8epilogue10collective6detail29Sm90TmaWarpSpecializedAdapterINS1H_15DefaultEpilogueISJ_SK_SK_NS1G_6thread17LinearCombinationISJ_Li1EffLNS1L_9ScaleType4KindE0ELNS_15FloatRoundStyleE2ESJ_EENS1_15EpilogueDefaultEEEEEvvEEEEvNT_6ParamsE,"aw",@nobits
	.sectionflags	@""
	.align	16
	.zero		1024


//--------------------- .nv.shared.reserved.0     --------------------------
	.section	.nv.shared.reserved.0,"aw",@nobits
	.weak		__nv_reservedSMEM_offset_0_alias
	.size		__nv_reservedSMEM_offset_0_alias, 0, 0
	.other		__nv_reservedSMEM_offset_0_alias,@"STO_CUDA_RESERVED_SHARED STV_DEFAULT"
__nv_reservedSMEM_offset_0_alias:
	.zero		0


//--------------------- .nv.global                --------------------------
	.section	.nv.global,"aw",@nobits
.nv.global:
	.type		_ZN40_INTERNAL_f0c50764_4_k_cu_8e42be12_128274cute1_E,@object
	.size		_ZN40_INTERNAL_f0c50764_4_k_cu_8e42be12_128274cute1_E,(_ZN40_INTERNAL_f0c50764_4_k_cu_8e42be12_128274cuda3std3__45__cpo6cbeginE - _ZN40_INTERNAL_f0c50764_4_k_cu_8e42be12_128274cute1_E)
_ZN40_INTERNAL_f0c50764_4_k_cu_8e42be12_128274cute1_E:
	.zero		1
	.type		_ZN40_INTERNAL_f0c50764_4_k_cu_8e42be12_128274cuda3std3__45__cpo6cbeginE,@object
	.size		_ZN40_INTERNAL_f0c50764_4_k_cu_8e42be12_128274cuda3std3__45__cpo6cbeginE,(_ZN40_INTERNAL_f0c50764_4_k_cu_8e42be12_128274cuda3std3__48in_placeE - _ZN40_INTERNAL_f0c50764_4_k_cu_8e42be12_128274cuda3std3__45__cpo6cbeginE)
_ZN40_INTERNAL_f0c50764_4_k_cu_8e42be12_128274cuda3std3__45__cpo6cbeginE:
	.zero		1
	.type		_ZN40_INTERNAL_f0c50764_4_k_cu_8e42be12_128274cuda3std3__48in_placeE,@object
	.size		_ZN40_INTERNAL_f0c50764_4_k_cu_8e42be12_128274cuda3std3__48in_placeE,(_ZN40_INTERNAL_f0c50764_4_k_cu_8e42be12_128274cuda3std6ranges3__45__cpo9iter_moveE - _ZN40_INTERNAL_f0c50764_4_k_cu_8e42be12_128274cuda3std3__48in_placeE)
_ZN40_INTERNAL_f0c50764_4_k_cu_8e42be12_128274cuda3std3__48in_placeE:
	.zero		1
	.type		_ZN40_INTERNAL_f0c50764_4_k_cu_8e42be12_128274cuda3std6ranges3__45__cpo9iter_moveE,@object
	.size		_ZN40_INTERNAL_f0c50764_4_k_cu_8e42be12_128274cuda3std6ranges3__45__cpo9iter_moveE,(_ZN40_INTERNAL_f0c50764_4_k_cu_8e42be12_128274cuda3std3__45__cpo5beginE - _ZN40_INTERNAL_f0c50764_4_k_cu_8e42be12_128274cuda3std6ranges3__45__cpo9iter_moveE)
_ZN40_INTERNAL_f0c50764_4_k_cu_8e42be12_128274cuda3std6ranges3__45__cpo9iter_moveE:
	.zero		1
	.type		_ZN40_INTERNAL_f0c50764_4_k_cu_8e42be12_128274cuda3std3__45__cpo5beginE,@object
	.size		_ZN40_INTERNAL_f0c50764_4_k_cu_8e42be12_128274cuda3std3__45__cpo5beginE,(_ZN40_INTERNAL_f0c50764_4_k_cu_8e42be12_128274cuda3std3__442_GLOBAL__N__f0c50764_4_k_cu_8e42be12_128276ignoreE - _ZN40_INTERNAL_f0c50764_4_k_cu_8e42be12_128274cuda3std3__45__cpo5beginE)
_ZN40_INTERNAL_f0c50764_4_k_cu_8e42be12_128274cuda3std3__45__cpo5beginE:
	.zero		1
	.type		_ZN40_INTERNAL_f0c50764_4_k_cu_8e42be12_128274cuda3std3__442_GLOBAL__N__f0c50764_4_k_cu_8e42be12_128276ignoreE,@object
	.size		_ZN40_INTERNAL_f0c50764_4_k_cu_8e42be12_128274cuda3std3__442_GLOBAL__N__f0c50764_4_k_cu_8e42be12_128276ignoreE,(_ZN40_INTERNAL_f0c50764_4_k_cu_8e42be12_128274cute7productE - _ZN40_INTERNAL_f0c50764_4_k_cu_8e42be12_128274cuda3std3__442_GLOBAL__N__f0c50764_4_k_cu_8e42be12_128276ignoreE)
_ZN40_INTERNAL_f0c50764_4_k_cu_8e42be12_128274cuda3std3__442_GLOBAL__N__f0c50764_4_k_cu_8e42be12_128276ignoreE:
	.zero		1
	.type		_ZN40_INTERNAL_f0c50764_4_k_cu_8e42be12_128274cute7productE,@object
	.size		_ZN40_INTERNAL_f0c50764_4_k_cu_8e42be12_128274cute7productE,(_ZN40_INTERNAL_f0c50764_4_k_cu_8e42be12_128274cuda3std3__45__cpo3endE - _ZN40_INTERNAL_f0c50764_4_k_cu_8e42be12_128274cute7productE)
_ZN40_INTERNAL_f0c50764_4_k_cu_8e42be12_128274cute7productE:
	.zero		1
	.type		_ZN40_INTERNAL_f0c50764_4_k_cu_8e42be12_128274cuda3std3__45__cpo3endE,@object
	.size		_ZN40_INTERNAL_f0c50764_4_k_cu_8e42be12_128274cuda3std3__45__cpo3endE,(_ZN40_INTERNAL_f0c50764_4_k_cu_8e42be12_128274cuda3std3__419piecewise_constructE - _ZN40_INTERNAL_f0c50764_4_k_cu_8e42be12_128274cuda3std3__45__cpo3endE)
_ZN40_INTERNAL_f0c50764_4_k_cu_8e42be12_128274cuda3std3__45__cpo3endE:
	.zero		1
	.type		_ZN40_INTERNAL_f0c50764_4_k_cu_8e42be12_128274cuda3std3__419piecewise_constructE,@object
	.size		_ZN40_INTERNAL_f0c50764_4_k_cu_8e42be12_128274cuda3std3__419piecewise_constructE,(_ZN40_INTERNAL_f0c50764_4_k_cu_8e42be12_128274cuda3std3__45__cpo4cendE - _ZN40_INTERNAL_f0c50764_4_k_cu_8e42be12_128274cuda3std3__419piecewise_constructE)
_ZN40_INTERNAL_f0c50764_4_k_cu_8e42be12_128274cuda3std3__419piecewise_constructE:
	.zero		1
	.type		_ZN40_INTERNAL_f0c50764_4_k_cu_8e42be12_128274cuda3std3__45__cpo4cendE,@object
	.size		_ZN40_INTERNAL_f0c50764_4_k_cu_8e42be12_128274cuda3std3__45__cpo4cendE,(_ZN40_INTERNAL_f0c50764_4_k_cu_8e42be12_128274cuda3std6ranges3__45__cpo4swapE - _ZN40_INTERNAL_f0c50764_4_k_cu_8e42be12_128274cuda3std3__45__cpo4cendE)
_ZN40_INTERNAL_f0c50764_4_k_cu_8e42be12_128274cuda3std3__45__cpo4cendE:
	.zero		1
	.type		_ZN40_INTERNAL_f0c50764_4_k_cu_8e42be12_128274cuda3std6ranges3__45__cpo4swapE,@object
	.size		_ZN40_INTERNAL_f0c50764_4_k_cu_8e42be12_128274cuda3std6ranges3__45__cpo4swapE,(.L_8 - _ZN40_INTERNAL_f0c50764_4_k_cu_8e42be12_128274cuda3std6ranges3__45__cpo4swapE)
_ZN40_INTERNAL_f0c50764_4_k_cu_8e42be12_128274cuda3std6ranges3__45__cpo4swapE:
	.zero		1
.L_8:


//--------------------- .nv.constant0._ZN7cutlass13device_kernelINS_4gemm6kernel13GemmUniversalIN4cute5tupleIJiiiiEEENS1_10collective13CollectiveMmaINS1_34MainloopSm90TmaGmmaWarpSpecializedILi6ENS5_IJNS4_1CILi1EEESB_SB_EEENS1_35KernelTmaWarpSpecializedCooperativeEEENS5_IJNSA_ILi512EEENSA_ILi80EEENSA_ILi32EEEEEENS_10bfloat16_tENS5_IJlSB_lEEESJ_SK_NS4_8TiledMMAINS4_8MMA_AtomIJNS4_4SM904GMMA27MMA_64x16x16_F32BF16BF16_SSILNSO_5MajorE0ELSQ_0ELNSO_7ScaleInE1ELSR_1EEEEEENS4_6LayoutINS5_IJNSA_ILi2EEESB_SB_EEENS5_IJSB_NSA_ILi0EEESX_EEEEENS5_IJNS4_10UnderscoreES10_S10_EEEEENS4_13SM90_TMA_LOADENS4_14ComposedLayoutINS4_7SwizzleILi2ELi4ELi3EEENS4_18smem_ptr_flag_bitsILi16EEENSU_INS5_IJNSA_ILi8EEESH_EEENS5_IJSH_SB_EEEEEEEvNS4_8identityES13_S1D_vS1E_EENS_8epilogue10collective6detail29Sm90TmaWarpSpecializedAdapterINS1H_15DefaultEpilogueISJ_SK_SK_NS1G_6thread17LinearCombinationISJ_Li1EffLNS1L_9ScaleType4KindE0ELNS_15FloatRoundStyleE2ESJ_EENS1_15EpilogueDefaultEEEEEvvEEEEvNT_6ParamsE --------------------------
	.section	.nv.constant0._ZN7cutlass13device_kernelINS_4gemm6kernel13GemmUniversalIN4cute5tupleIJiiiiEEENS1_10collective13CollectiveMmaINS1_34MainloopSm90TmaGmmaWarpSpecializedILi6ENS5_IJNS4_1CILi1EEESB_SB_EEENS1_35KernelTmaWarpSpecializedCooperativeEEENS5_IJNSA_ILi512EEENSA_ILi80EEENSA_ILi32EEEEEENS_10bfloat16_tENS5_IJlSB_lEEESJ_SK_NS4_8TiledMMAINS4_8MMA_AtomIJNS4_4SM904GMMA27MMA_64x16x16_F32BF16BF16_SSILNSO_5MajorE0ELSQ_0ELNSO_7ScaleInE1ELSR_1EEEEEENS4_6LayoutINS5_IJNSA_ILi2EEESB_SB_EEENS5_IJSB_NSA_ILi0EEESX_EEEEENS5_IJNS4_10UnderscoreES10_S10_EEEEENS4_13SM90_TMA_LOADENS4_14ComposedLayoutINS4_7SwizzleILi2ELi4ELi3EEENS4_18smem_ptr_flag_bitsILi16EEENSU_INS5_IJNSA_ILi8EEESH_EEENS5_IJSH_SB_EEEEEEEvNS4_8identityES13_S1D_vS1E_EENS_8epilogue10collective6detail29Sm90TmaWarpSpecializedAdapterINS1H_15DefaultEpilogueISJ_SK_SK_NS1G_6thread17LinearCombinationISJ_Li1EffLNS1L_9ScaleType4KindE0ELNS_15FloatRoundStyleE2ESJ_EENS1_15EpilogueDefaultEEEEEvvEEEEvNT_6ParamsE,"a",@progbits
	.sectionflags	@""
	.align	4
.nv.constant0._ZN7cutlass13device_kernelINS_4gemm6kernel13GemmUniversalIN4cute5tupleIJiiiiEEENS1_10collective13CollectiveMmaINS1_34MainloopSm90TmaGmmaWarpSpecializedILi6ENS5_IJNS4_1CILi1EEESB_SB_EEENS1_35KernelTmaWarpSpecializedCooperativeEEENS5_IJNSA_ILi512EEENSA_ILi80EEENSA_ILi32EEEEEENS_10bfloat16_tENS5_IJlSB_lEEESJ_SK_NS4_8TiledMMAINS4_8MMA_AtomIJNS4_4SM904GMMA27MMA_64x16x16_F32BF16BF16_SSILNSO_5MajorE0ELSQ_0ELNSO_7ScaleInE1ELSR_1EEEEEENS4_6LayoutINS5_IJNSA_ILi2EEESB_SB_EEENS5_IJSB_NSA_ILi0EEESX_EEEEENS5_IJNS4_10UnderscoreES10_S10_EEEEENS4_13SM90_TMA_LOADENS4_14ComposedLayoutINS4_7SwizzleILi2ELi4ELi3EEENS4_18smem_ptr_flag_bitsILi16EEENSU_INS5_IJNSA_ILi8EEESH_EEENS5_IJSH_SB_EEEEEEEvNS4_8identityES13_S1D_vS1E_EENS_8epilogue10collective6detail29Sm90TmaWarpSpecializedAdapterINS1H_15DefaultEpilogueISJ_SK_SK_NS1G_6thread17LinearCombinationISJ_Li1EffLNS1L_9ScaleType4KindE0ELNS_15FloatRoundStyleE2ESJ_EENS1_15EpilogueDefaultEEEEEvvEEEEvNT_6ParamsE:
	.zero		1664


//--------------------- SYMBOLS --------------------------

	.type		.nv.reservedSmem.offset0,@object
	.size		.nv.reservedSmem.offset0,0x4
	.type		__assertfail,@function
